	.target	sm_100a

	.elftype	@"ET_EXEC"


//--------------------- .note.nv.tkinfo           --------------------------
	.section	.note.nv.tkinfo,"",@"SHT_NOTE"
	.sectionflags	@"SHF_NOTE_NV_TKINFO"
	.tkinfo
        /*0018*/ 	.word	0x00000002
        /*0030*/ 	.string	""
        /*0030*/ 	.string	"ptxas"
        /*0030*/ 	.string	"Cuda compilation tools, release 13.0, V13.0.88"
        /*0030*/ 	.string	"Build cuda_13.0.r13.0/compiler.36424714_0"
        /*0030*/ 	.string	"-arch sm_100a -m 64 "



//--------------------- .note.nv.cuinfo           --------------------------
	.section	.note.nv.cuinfo,"",@"SHT_NOTE"
	.sectionflags	@"SHF_NOTE_NV_CUINFO"
        /*0018*/ 	.short	0x0002
        /*001a*/ 	.short	0x0064
        /*001c*/ 	.short	0x0082
	.zero		2


//--------------------- .nv.info                  --------------------------
	.section	.nv.info,"",@"SHT_CUDA_INFO"
	.align	4


	//----- nvinfo : EIATTR_REGCOUNT
	.align		4
        /*0000*/ 	.byte	0x04, 0x2f
        /*0002*/ 	.short	(.L_19 - .L_18)
	.align		4
.L_18:
        /*0004*/ 	.word	index@(_ZN7cutlass13device_kernelINS_4gemm6kernel13GemmUniversalIN4cute5tupleIJiiiiEEENS1_10collective13CollectiveMmaINS1_35MainloopSm100TmaUmmaWarpSpecializedILi5ELi2ELi4ENS5_IJNS4_1CILi1EEESB_SB_EEEEENS5_IJNSA_ILi64EEENSA_ILi256EEENSA_ILi32EEEEEENS_10bfloat16_tENS5_IJlSB_lEEESI_SJ_NS4_8TiledMMAINS4_8MMA_AtomIJNS4_20SM100_MMA_F16BF16_SSISI_SI_fLi64ELi256ELNS4_4UMMA5MajorE0ELSO_0ELNSN_7ScaleInE0ELSP_0EEEEEENS4_6LayoutISC_NS5_IJNSA_ILi0EEEST_ST_EEEEENS5_IJNS4_10UnderscoreESW_SW_EEEEENS4_13SM90_TMA_LOADENS4_14ComposedLayoutINS4_7SwizzleILi2ELi4ELi3EEENS4_18smem_ptr_flag_bitsILi16EEENSS_INS5_IJNSA_ILi8EEESG_EEENS5_IJSG_SB_EEEEEEEvNS4_8identityESZ_S19_vS1A_EENS_8epilogue10collective18CollectiveEpilogueINS1C_23Sm100TmaWarpSpecializedILi4ELi2ELi32ELb1ELb0EEEJSH_NS5_IJNSS_ISE_SB_EES1H_EEESI_SJ_SI_SJ_NS1C_6fusion15FusionCallbacksIS1G_NS1J_17LinearCombinationISI_fSI_fLNS_15FloatRoundStyleE2EEESH_S1I_JEEENS4_5SM1004TMEM4LOAD26SM100_TMEM_LOAD_16dp256b8xESZ_NS10_INS11_ILi3ELi4ELi3EEES14_NSS_INS5_IJS15_SE_EEENS5_IJSE_SB_EEEEEEENS4_17SM75_U32x4_LDSM_NENS4_14SM90_TMA_STOREES1X_NS4_17SM90_U32x4_STSM_NENS4_39AutoVectorizingCopyWithAssumedAlignmentILi128EEEEEEvvEEEEvNT_6ParamsE)
        /*0008*/ 	.word	0x00000070


	//----- nvinfo : EIATTR_FRAME_SIZE
	.align		4
.L_19:
        /*000c*/ 	.byte	0x04, 0x11
        /*000e*/ 	.short	(.L_21 - .L_20)
	.align		4
.L_20:
        /*0010*/ 	.word	index@($__internal_2_$__cuda_sm10x_tcgen05_guardrail_trap_unallocated_columns_being_dealloced)
        /*0014*/ 	.word	0x00000000


	//----- nvinfo : EIATTR_FRAME_SIZE
	.align		4
.L_21:
        /*0018*/ 	.byte	0x04, 0x11
        /*001a*/ 	.short	(.L_23 - .L_22)
	.align		4
.L_22:
        /*001c*/ 	.word	index@($__internal_1_$__cuda_sm10x_tcgen05_guardrail_trap_phase_invalid_during_alloc)
        /*0020*/ 	.word	0x00000000


	//----- nvinfo : EIATTR_FRAME_SIZE
	.align		4
.L_23:
        /*0024*/ 	.byte	0x04, 0x11
        /*0026*/ 	.short	(.L_25 - .L_24)
	.align		4
.L_24:
        /*0028*/ 	.word	index@($__internal_0_$__cuda_sm10x_tcgen05_guardrail_trap_col_being_dealloced_not_returned_by_alloc)
        /*002c*/ 	.word	0x00000000


	//----- nvinfo : EIATTR_FRAME_SIZE
	.align		4
.L_25:
        /*0030*/ 	.byte	0x04, 0x11
        /*0032*/ 	.short	(.L_27 - .L_26)
	.align		4
.L_26:
        /*0034*/ 	.word	index@(_ZN7cutlass13device_kernelINS_4gemm6kernel13GemmUniversalIN4cute5tupleIJiiiiEEENS1_10collective13CollectiveMmaINS1_35MainloopSm100TmaUmmaWarpSpecializedILi5ELi2ELi4ENS5_IJNS4_1CILi1EEESB_SB_EEEEENS5_IJNSA_ILi64EEENSA_ILi256EEENSA_ILi32EEEEEENS_10bfloat16_tENS5_IJlSB_lEEESI_SJ_NS4_8TiledMMAINS4_8MMA_AtomIJNS4_20SM100_MMA_F16BF16_SSISI_SI_fLi64ELi256ELNS4_4UMMA5MajorE0ELSO_0ELNSN_7ScaleInE0ELSP_0EEEEEENS4_6LayoutISC_NS5_IJNSA_ILi0EEEST_ST_EEEEENS5_IJNS4_10UnderscoreESW_SW_EEEEENS4_13SM90_TMA_LOADENS4_14ComposedLayoutINS4_7SwizzleILi2ELi4ELi3EEENS4_18smem_ptr_flag_bitsILi16EEENSS_INS5_IJNSA_ILi8EEESG_EEENS5_IJSG_SB_EEEEEEEvNS4_8identityESZ_S19_vS1A_EENS_8epilogue10collective18CollectiveEpilogueINS1C_23Sm100TmaWarpSpecializedILi4ELi2ELi32ELb1ELb0EEEJSH_NS5_IJNSS_ISE_SB_EES1H_EEESI_SJ_SI_SJ_NS1C_6fusion15FusionCallbacksIS1G_NS1J_17LinearCombinationISI_fSI_fLNS_15FloatRoundStyleE2EEESH_S1I_JEEENS4_5SM1004TMEM4LOAD26SM100_TMEM_LOAD_16dp256b8xESZ_NS10_INS11_ILi3ELi4ELi3EEES14_NSS_INS5_IJS15_SE_EEENS5_IJSE_SB_EEEEEEENS4_17SM75_U32x4_LDSM_NENS4_14SM90_TMA_STOREES1X_NS4_17SM90_U32x4_STSM_NENS4_39AutoVectorizingCopyWithAssumedAlignmentILi128EEEEEEvvEEEEvNT_6ParamsE)
        /*0038*/ 	.word	0x00000000


	//----- nvinfo : EIATTR_MIN_STACK_SIZE
	.align		4
.L_27:
        /*003c*/ 	.byte	0x04, 0x12
        /*003e*/ 	.short	(.L_29 - .L_28)
	.align		4
.L_28:
        /*0040*/ 	.word	index@(_ZN7cutlass13device_kernelINS_4gemm6kernel13GemmUniversalIN4cute5tupleIJiiiiEEENS1_10collective13CollectiveMmaINS1_35MainloopSm100TmaUmmaWarpSpecializedILi5ELi2ELi4ENS5_IJNS4_1CILi1EEESB_SB_EEEEENS5_IJNSA_ILi64EEENSA_ILi256EEENSA_ILi32EEEEEENS_10bfloat16_tENS5_IJlSB_lEEESI_SJ_NS4_8TiledMMAINS4_8MMA_AtomIJNS4_20SM100_MMA_F16BF16_SSISI_SI_fLi64ELi256ELNS4_4UMMA5MajorE0ELSO_0ELNSN_7ScaleInE0ELSP_0EEEEEENS4_6LayoutISC_NS5_IJNSA_ILi0EEEST_ST_EEEEENS5_IJNS4_10UnderscoreESW_SW_EEEEENS4_13SM90_TMA_LOADENS4_14ComposedLayoutINS4_7SwizzleILi2ELi4ELi3EEENS4_18smem_ptr_flag_bitsILi16EEENSS_INS5_IJNSA_ILi8EEESG_EEENS5_IJSG_SB_EEEEEEEvNS4_8identityESZ_S19_vS1A_EENS_8epilogue10collective18CollectiveEpilogueINS1C_23Sm100TmaWarpSpecializedILi4ELi2ELi32ELb1ELb0EEEJSH_NS5_IJNSS_ISE_SB_EES1H_EEESI_SJ_SI_SJ_NS1C_6fusion15FusionCallbacksIS1G_NS1J_17LinearCombinationISI_fSI_fLNS_15FloatRoundStyleE2EEESH_S1I_JEEENS4_5SM1004TMEM4LOAD26SM100_TMEM_LOAD_16dp256b8xESZ_NS10_INS11_ILi3ELi4ELi3EEES14_NSS_INS5_IJS15_SE_EEENS5_IJSE_SB_EEEEEEENS4_17SM75_U32x4_LDSM_NENS4_14SM90_TMA_STOREES1X_NS4_17SM90_U32x4_STSM_NENS4_39AutoVectorizingCopyWithAssumedAlignmentILi128EEEEEEvvEEEEvNT_6ParamsE)
        /*0044*/ 	.word	0x00000000
.L_29:


//--------------------- .nv.compat                --------------------------
	.section	.nv.compat,"",@"SHT_CUDA_COMPAT_INFO"
	.align	4
        /*0000*/ 	.byte	0x02, 0x09, 0x01, 0x00, 0x02, 0x02, 0x02, 0x00, 0x02, 0x05, 0x05, 0x00, 0x03, 0x07, 0x01, 0x01
        /*0010*/ 	.byte	0x02, 0x03, 0x01, 0x00, 0x02, 0x06, 0x01, 0x00, 0x04, 0x0b, 0x08, 0x00, 0x09, 0x00, 0x00, 0x00
        /*0020*/ 	.byte	0x00, 0x00, 0x00, 0x00


//--------------------- .nv.info._ZN7cutlass13device_kernelINS_4gemm6kernel13GemmUniversalIN4cute5tupleIJiiiiEEENS1_10collective13CollectiveMmaINS1_35MainloopSm100TmaUmmaWarpSpecializedILi5ELi2ELi4ENS5_IJNS4_1CILi1EEESB_SB_EEEEENS5_IJNSA_ILi64EEENSA_ILi256EEENSA_ILi32EEEEEENS_10bfloat16_tENS5_IJlSB_lEEESI_SJ_NS4_8TiledMMAINS4_8MMA_AtomIJNS4_20SM100_MMA_F16BF16_SSISI_SI_fLi64ELi256ELNS4_4UMMA5MajorE0ELSO_0ELNSN_7ScaleInE0ELSP_0EEEEEENS4_6LayoutISC_NS5_IJNSA_ILi0EEEST_ST_EEEEENS5_IJNS4_10UnderscoreESW_SW_EEEEENS4_13SM90_TMA_LOADENS4_14ComposedLayoutINS4_7SwizzleILi2ELi4ELi3EEENS4_18smem_ptr_flag_bitsILi16EEENSS_INS5_IJNSA_ILi8EEESG_EEENS5_IJSG_SB_EEEEEEEvNS4_8identityESZ_S19_vS1A_EENS_8epilogue10collective18CollectiveEpilogueINS1C_23Sm100TmaWarpSpecializedILi4ELi2ELi32ELb1ELb0EEEJSH_NS5_IJNSS_ISE_SB_EES1H_EEESI_SJ_SI_SJ_NS1C_6fusion15FusionCallbacksIS1G_NS1J_17LinearCombinationISI_fSI_fLNS_15FloatRoundStyleE2EEESH_S1I_JEEENS4_5SM1004TMEM4LOAD26SM100_TMEM_LOAD_16dp256b8xESZ_NS10_INS11_ILi3ELi4ELi3EEES14_NSS_INS5_IJS15_SE_EEENS5_IJSE_SB_EEEEEEENS4_17SM75_U32x4_LDSM_NENS4_14SM90_TMA_STOREES1X_NS4_17SM90_U32x4_STSM_NENS4_39AutoVectorizingCopyWithAssumedAlignmentILi128EEEEEEvvEEEEvNT_6ParamsE --------------------------
	.section	.nv.info._ZN7cutlass13device_kernelINS_4gemm6kernel13GemmUniversalIN4cute5tupleIJiiiiEEENS1_10collective13CollectiveMmaINS1_35MainloopSm100TmaUmmaWarpSpecializedILi5ELi2ELi4ENS5_IJNS4_1CILi1EEESB_SB_EEEEENS5_IJNSA_ILi64EEENSA_ILi256EEENSA_ILi32EEEEEENS_10bfloat16_tENS5_IJlSB_lEEESI_SJ_NS4_8TiledMMAINS4_8MMA_AtomIJNS4_20SM100_MMA_F16BF16_SSISI_SI_fLi64ELi256ELNS4_4UMMA5MajorE0ELSO_0ELNSN_7ScaleInE0ELSP_0EEEEEENS4_6LayoutISC_NS5_IJNSA_ILi0EEEST_ST_EEEEENS5_IJNS4_10UnderscoreESW_SW_EEEEENS4_13SM90_TMA_LOADENS4_14ComposedLayoutINS4_7SwizzleILi2ELi4ELi3EEENS4_18smem_ptr_flag_bitsILi16EEENSS_INS5_IJNSA_ILi8EEESG_EEENS5_IJSG_SB_EEEEEEEvNS4_8identityESZ_S19_vS1A_EENS_8epilogue10collective18CollectiveEpilogueINS1C_23Sm100TmaWarpSpecializedILi4ELi2ELi32ELb1ELb0EEEJSH_NS5_IJNSS_ISE_SB_EES1H_EEESI_SJ_SI_SJ_NS1C_6fusion15FusionCallbacksIS1G_NS1J_17LinearCombinationISI_fSI_fLNS_15FloatRoundStyleE2EEESH_S1I_JEEENS4_5SM1004TMEM4LOAD26SM100_TMEM_LOAD_16dp256b8xESZ_NS10_INS11_ILi3ELi4ELi3EEES14_NSS_INS5_IJS15_SE_EEENS5_IJSE_SB_EEEEEEENS4_17SM75_U32x4_LDSM_NENS4_14SM90_TMA_STOREES1X_NS4_17SM90_U32x4_STSM_NENS4_39AutoVectorizingCopyWithAssumedAlignmentILi128EEEEEEvvEEEEvNT_6ParamsE,"",@"SHT_CUDA_INFO"
	.sectionflags	@""
	.align	4


	//----- nvinfo : EIATTR_CUDA_API_VERSION
	.align		4
        /*0000*/ 	.byte	0x04, 0x37
        /*0002*/ 	.short	(.L_31 - .L_30)
.L_30:
        /*0004*/ 	.word	0x00000082


	//----- nvinfo : EIATTR_KPARAM_INFO
	.align		4
.L_31:
        /*0008*/ 	.byte	0x04, 0x17
        /*000a*/ 	.short	(.L_33 - .L_32)
.L_32:
        /*000c*/ 	.word	0x00000000
        /*0010*/ 	.short	0x0000
        /*0012*/ 	.short	0x0000
        /*0014*/ 	.byte	0x00, 0xf0, 0x01, 0x20


	//----- nvinfo : EIATTR_AT_ENTRY_FRAGMENTS
	.align		4
.L_33:
        /*0018*/ 	.byte	0x04, 0x4f
        /*001a*/ 	.short	(.L_35 - .L_34)


	//   ....[0]....
.L_34:
        /*001c*/ 	.word	0x00000006


	//----- nvinfo : EIATTR_RESERVED_SMEM_USED
	.align		4
.L_35:
        /*0020*/ 	.byte	0x01, 0x41
	.zero		2


	//----- nvinfo : EIATTR_SPARSE_MMA_MASK
	.align		4
        /*0024*/ 	.byte	0x03, 0x50
        /*0026*/ 	.short	0x0000


	//----- nvinfo : EIATTR_TCGEN05_1CTA_USED
	.align		4
        /*0028*/ 	.byte	0x01, 0x51
	.zero		2


	//----- nvinfo : EIATTR_MAXREG_COUNT
	.align		4
        /*002c*/ 	.byte	0x03, 0x1b
        /*002e*/ 	.short	0x00ff


	//----- nvinfo : EIATTR_NUM_BARRIERS
	.align		4
        /*0030*/ 	.byte	0x02, 0x4c
        /*0032*/ 	.byte	0x07
	.zero		1


	//----- nvinfo : EIATTR_EXTERNS
	.align		4
        /*0034*/ 	.byte	0x04, 0x0f
        /*0036*/ 	.short	(.L_37 - .L_36)


	//   ....[0]....
	.align		4
.L_36:
        /*0038*/ 	.word	index@(__assertfail)


	//----- nvinfo : EIATTR_MERCURY_ISA_VERSION
	.align		4
.L_37:
        /*003c*/ 	.byte	0x03, 0x5f
        /*003e*/ 	.short	0x0101


	//----- nvinfo : EIATTR_INT_WARP_WIDE_INSTR_OFFSETS
	.align		4
        /*0040*/ 	.byte	0x04, 0x31
        /*0042*/ 	.short	(.L_39 - .L_38)


	//   ....[0]....
.L_38:
        /*0044*/ 	.word	0x00001e00


	//   ....[1]....
        /*0048*/ 	.word	0x00003850


	//   ....[2]....
        /*004c*/ 	.word	0x00003880


	//   ....[3]....
        /*0050*/ 	.word	0x000038d0


	//   ....[4]....
        /*0054*/ 	.word	0x000041f0


	//   ....[5]....
        /*0058*/ 	.word	0x00004250


	//   ....[6]....
        /*005c*/ 	.word	0x00004330


	//   ....[7]....
        /*0060*/ 	.word	0x000043a0


	//   ....[8]....
        /*0064*/ 	.word	0x000044b0


	//   ....[9]....
        /*0068*/ 	.word	0x00004540


	//   ....[10]....
        /*006c*/ 	.word	0x00004710


	//   ....[11]....
        /*0070*/ 	.word	0x00004870


	//----- nvinfo : EIATTR_COOP_GROUP_MASK_REGIDS
	.align		4
.L_39:
        /*0074*/ 	.byte	0x04, 0x29
        /*0076*/ 	.short	(.L_41 - .L_40)


	//   ....[0]....
.L_40:
        /*0078*/ 	.word	0xffffffff


	//   ....[1]....
        /*007c*/ 	.word	0xffffffff


	//   ....[2]....
        /*0080*/ 	.word	0xffffffff


	//   ....[3]....
        /*0084*/ 	.word	0xffffffff


	//   ....[4]....
        /*0088*/ 	.word	0xffffffff


	//   ....[5]....
        /*008c*/ 	.word	0xffffffff


	//   ....[6]....
        /*0090*/ 	.word	0xffffffff


	//   ....[7]....
        /*0094*/ 	.word	0xffffffff


	//   ....[8]....
        /*0098*/ 	.word	0xffffffff


	//   ....[9]....
        /*009c*/ 	.word	0xffffffff


	//   ....[10]....
        /*00a0*/ 	.word	0xffffffff


	//   ....[11]....
        /*00a4*/ 	.word	0xffffffff


	//   ....[12]....
        /*00a8*/ 	.word	0xffffffff


	//----- nvinfo : EIATTR_COOP_GROUP_INSTR_OFFSETS
	.align		4
.L_41:
        /*00ac*/ 	.byte	0x04, 0x28
        /*00ae*/ 	.short	(.L_43 - .L_42)


	//   ....[0]....
.L_42:
        /*00b0*/ 	.word	0x00000090


	//   ....[1]....
        /*00b4*/ 	.word	0x000004d0


	//   ....[2]....
        /*00b8*/ 	.word	0x00000660


	//   ....[3]....
        /*00bc*/ 	.word	0x00000800


	//   ....[4]....
        /*00c0*/ 	.word	0x00000900


	//   ....[5]....
        /*00c4*/ 	.word	0x00000a70


	//   ....[6]....
        /*00c8*/ 	.word	0x00000c10


	//   ....[7]....
        /*00cc*/ 	.word	0x00001ce0


	//   ....[8]....
        /*00d0*/ 	.word	0x00002b50


	//   ....[9]....
        /*00d4*/ 	.word	0x00002d60


	//   ....[10]....
        /*00d8*/ 	.word	0x00002d90


	//   ....[11]....
        /*00dc*/ 	.word	0x00003740


	//   ....[12]....
        /*00e0*/ 	.word	0x00003970


	//----- nvinfo : EIATTR_VRC_CTA_INIT_COUNT
	.align		4
.L_43:
        /*00e4*/ 	.byte	0x02, 0x4a
        /*00e6*/ 	.byte	0x80
	.zero		1


	//----- nvinfo : EIATTR_SYSCALL_OFFSETS
	.align		4
        /*00e8*/ 	.byte	0x04, 0x46
        /*00ea*/ 	.short	(.L_45 - .L_44)


	//   ....[0]....
.L_44:
        /*00ec*/ 	.word	0x00005320


	//   ....[1]....
        /*00f0*/ 	.word	0x00005410


	//   ....[2]....
        /*00f4*/ 	.word	0x00005c40


	//   ....[3]....
        /*00f8*/ 	.word	0x00006900


	//   ....[4]....
        /*00fc*/ 	.word	0x00007560


	//   ....[5]....
        /*0100*/ 	.word	0x000081c0


	//----- nvinfo : EIATTR_MBARRIER_INSTR_OFFSETS
	.align		4
.L_45:
        /*0104*/ 	.byte	0x04, 0x39
        /*0106*/ 	.short	(.L_47 - .L_46)


	//   ....[0]....
.L_46:
        /*0108*/ 	.word	0x000005b0
        /*010c*/ 	.word	0x000000ff
        /*0110*/ 	.word	0x00000000
        /*0114*/ 	.short	0x0100
        /*0116*/ 	.byte	0x05
	.zero		1


	//   ....[1]....
        /*0118*/ 	.word	0x000005c0
        /*011c*/ 	.word	0x000000ff
        /*0120*/ 	.word	0x00000028
        /*0124*/ 	.short	0x0100
        /*0126*/ 	.byte	0x05
	.zero		1


	//   ....[2]....
        /*0128*/ 	.word	0x000005d0
        /*012c*/ 	.word	0x000000ff
        /*0130*/ 	.word	0x00000008
        /*0134*/ 	.short	0x0100
        /*0136*/ 	.byte	0x05
	.zero		1


	//   ....[3]....
        /*0138*/ 	.word	0x000005e0
        /*013c*/ 	.word	0x000000ff
        /*0140*/ 	.word	0x00000030
        /*0144*/ 	.short	0x0100
        /*0146*/ 	.byte	0x05
	.zero		1


	//   ....[4]....
        /*0148*/ 	.word	0x000005f0
        /*014c*/ 	.word	0x000000ff
        /*0150*/ 	.word	0x00000010
        /*0154*/ 	.short	0x0100
        /*0156*/ 	.byte	0x05
	.zero		1


	//   ....[5]....
        /*0158*/ 	.word	0x00000600
        /*015c*/ 	.word	0x000000ff
        /*0160*/ 	.word	0x00000038
        /*0164*/ 	.short	0x0100
        /*0166*/ 	.byte	0x05
	.zero		1


	//   ....[6]....
        /*0168*/ 	.word	0x00000610
        /*016c*/ 	.word	0x000000ff
        /*0170*/ 	.word	0x00000018
        /*0174*/ 	.short	0x0100
        /*0176*/ 	.byte	0x05
	.zero		1


	//   ....[7]....
        /*0178*/ 	.word	0x00000620
        /*017c*/ 	.word	0x000000ff
        /*0180*/ 	.word	0x00000040
        /*0184*/ 	.short	0x0100
        /*0186*/ 	.byte	0x05
	.zero		1


	//   ....[8]....
        /*0188*/ 	.word	0x00000630
        /*018c*/ 	.word	0x000000ff
        /*0190*/ 	.word	0x00000020
        /*0194*/ 	.short	0x0100
        /*0196*/ 	.byte	0x05
	.zero		1


	//   ....[9]....
        /*0198*/ 	.word	0x00000640
        /*019c*/ 	.word	0x000000ff
        /*01a0*/ 	.word	0x00000048
        /*01a4*/ 	.short	0x0100
        /*01a6*/ 	.byte	0x05
	.zero		1


	//   ....[10]....
        /*01a8*/ 	.word	0x00000770
        /*01ac*/ 	.word	0x000000ff
        /*01b0*/ 	.word	0x00000050
        /*01b4*/ 	.short	0x0100
        /*01b6*/ 	.byte	0x07
	.zero		1


	//   ....[11]....
        /*01b8*/ 	.word	0x00000780
        /*01bc*/ 	.word	0x000000ff
        /*01c0*/ 	.word	0x00000070
        /*01c4*/ 	.short	0x0100
        /*01c6*/ 	.byte	0x07
	.zero		1


	//   ....[12]....
        /*01c8*/ 	.word	0x00000790
        /*01cc*/ 	.word	0x000000ff
        /*01d0*/ 	.word	0x00000058
        /*01d4*/ 	.short	0x0100
        /*01d6*/ 	.byte	0x07
	.zero		1


	//   ....[13]....
        /*01d8*/ 	.word	0x000007a0
        /*01dc*/ 	.word	0x000000ff
        /*01e0*/ 	.word	0x00000078
        /*01e4*/ 	.short	0x0100
        /*01e6*/ 	.byte	0x07
	.zero		1


	//   ....[14]....
        /*01e8*/ 	.word	0x000007b0
        /*01ec*/ 	.word	0x000000ff
        /*01f0*/ 	.word	0x00000060
        /*01f4*/ 	.short	0x0100
        /*01f6*/ 	.byte	0x07
	.zero		1


	//   ....[15]....
        /*01f8*/ 	.word	0x000007c0
        /*01fc*/ 	.word	0x000000ff
        /*0200*/ 	.word	0x00000080
        /*0204*/ 	.short	0x0100
        /*0206*/ 	.byte	0x07
	.zero		1


	//   ....[16]....
        /*0208*/ 	.word	0x000007d0
        /*020c*/ 	.word	0x000000ff
        /*0210*/ 	.word	0x00000068
        /*0214*/ 	.short	0x0100
        /*0216*/ 	.byte	0x07
	.zero		1


	//   ....[17]....
        /*0218*/ 	.word	0x000007e0
        /*021c*/ 	.word	0x000000ff
        /*0220*/ 	.word	0x00000088
        /*0224*/ 	.short	0x0100
        /*0226*/ 	.byte	0x07
	.zero		1


	//   ....[18]....
        /*0228*/ 	.word	0x000008d0
        /*022c*/ 	.word	0x000000ff
        /*0230*/ 	.word	0x00000090
        /*0234*/ 	.short	0x0100
        /*0236*/ 	.byte	0x05
	.zero		1


	//   ....[19]....
        /*0238*/ 	.word	0x000008e0
        /*023c*/ 	.word	0x000000ff
        /*0240*/ 	.word	0x00000098
        /*0244*/ 	.short	0x0100
        /*0246*/ 	.byte	0x05
	.zero		1


	//   ....[20]....
        /*0248*/ 	.word	0x00000a20
        /*024c*/ 	.word	0x000000ff
        /*0250*/ 	.word	0x000000a0
        /*0254*/ 	.short	0x0100
        /*0256*/ 	.byte	0x05
	.zero		1


	//   ....[21]....
        /*0258*/ 	.word	0x00000a30
        /*025c*/ 	.word	0x000000ff
        /*0260*/ 	.word	0x000000b0
        /*0264*/ 	.short	0x0100
        /*0266*/ 	.byte	0x05
	.zero		1


	//   ....[22]....
        /*0268*/ 	.word	0x00000a40
        /*026c*/ 	.word	0x000000ff
        /*0270*/ 	.word	0x000000a8
        /*0274*/ 	.short	0x0100
        /*0276*/ 	.byte	0x05
	.zero		1


	//   ....[23]....
        /*0278*/ 	.word	0x00000a50
        /*027c*/ 	.word	0x000000ff
        /*0280*/ 	.word	0x000000b8
        /*0284*/ 	.short	0x0100
        /*0286*/ 	.byte	0x05
	.zero		1


	//   ....[24]....
        /*0288*/ 	.word	0x00000b80
        /*028c*/ 	.word	0x000000ff
        /*0290*/ 	.word	0x000000c0
        /*0294*/ 	.short	0x0100
        /*0296*/ 	.byte	0x07
	.zero		1


	//   ....[25]....
        /*0298*/ 	.word	0x00000b90
        /*029c*/ 	.word	0x000000ff
        /*02a0*/ 	.word	0x000000e0
        /*02a4*/ 	.short	0x0100
        /*02a6*/ 	.byte	0x07
	.zero		1


	//   ....[26]....
        /*02a8*/ 	.word	0x00000ba0
        /*02ac*/ 	.word	0x000000ff
        /*02b0*/ 	.word	0x000000c8
        /*02b4*/ 	.short	0x0100
        /*02b6*/ 	.byte	0x07
	.zero		1


	//   ....[27]....
        /*02b8*/ 	.word	0x00000bb0
        /*02bc*/ 	.word	0x000000ff
        /*02c0*/ 	.word	0x000000e8
        /*02c4*/ 	.short	0x0100
        /*02c6*/ 	.byte	0x07
	.zero		1


	//   ....[28]....
        /*02c8*/ 	.word	0x00000bc0
        /*02cc*/ 	.word	0x000000ff
        /*02d0*/ 	.word	0x000000d0
        /*02d4*/ 	.short	0x0100
        /*02d6*/ 	.byte	0x07
	.zero		1


	//   ....[29]....
        /*02d8*/ 	.word	0x00000bd0
        /*02dc*/ 	.word	0x000000ff
        /*02e0*/ 	.word	0x000000f0
        /*02e4*/ 	.short	0x0100
        /*02e6*/ 	.byte	0x07
	.zero		1


	//   ....[30]....
        /*02e8*/ 	.word	0x00000be0
        /*02ec*/ 	.word	0x000000ff
        /*02f0*/ 	.word	0x000000d8
        /*02f4*/ 	.short	0x0100
        /*02f6*/ 	.byte	0x07
	.zero		1


	//   ....[31]....
        /*02f8*/ 	.word	0x00000bf0
        /*02fc*/ 	.word	0x000000ff
        /*0300*/ 	.word	0x000000f8
        /*0304*/ 	.short	0x0100
        /*0306*/ 	.byte	0x07
	.zero		1


	//   ....[32]....
        /*0308*/ 	.word	0x00000ce0
        /*030c*/ 	.word	0x000000ff
        /*0310*/ 	.word	0x00000100
        /*0314*/ 	.short	0x0100
        /*0316*/ 	.byte	0x05
	.zero		1


	//   ....[33]....
        /*0318*/ 	.word	0x00000cf0
        /*031c*/ 	.word	0x000000ff
        /*0320*/ 	.word	0x00000110
        /*0324*/ 	.short	0x0100
        /*0326*/ 	.byte	0x05
	.zero		1


	//   ....[34]....
        /*0328*/ 	.word	0x00000d00
        /*032c*/ 	.word	0x000000ff
        /*0330*/ 	.word	0x00000108
        /*0334*/ 	.short	0x0100
        /*0336*/ 	.byte	0x05
	.zero		1


	//   ....[35]....
        /*0338*/ 	.word	0x00000d10
        /*033c*/ 	.word	0x000000ff
        /*0340*/ 	.word	0x00000118
        /*0344*/ 	.short	0x0100
        /*0346*/ 	.byte	0x05
	.zero		1


	//   ....[36]....
        /*0348*/ 	.word	0x000015e0
        /*034c*/ 	.word	0x00000002
        /*0350*/ 	.word	0x00000110
        /*0354*/ 	.short	0x010a
        /*0356*/ 	.byte	0xff
	.zero		1


	//   ....[37]....
        /*0358*/ 	.word	0x00001610
        /*035c*/ 	.word	0x00000002
        /*0360*/ 	.word	0x00000100
        /*0364*/ 	.short	0x0101
        /*0366*/ 	.byte	0xff
	.zero		1


	//   ....[38]....
        /*0368*/ 	.word	0x000016e0
        /*036c*/ 	.word	0x000000ff
        /*0370*/ 	.word	0x00000028
        /*0374*/ 	.short	0x010a
        /*0376*/ 	.byte	0x08
	.zero		1


	//   ....[39]....
        /*0378*/ 	.word	0x00001780
        /*037c*/ 	.word	0x000000ff
        /*0380*/ 	.word	0x00000028
        /*0384*/ 	.short	0x010a
        /*0386*/ 	.byte	0x21
	.zero		1


	//   ....[40]....
        /*0388*/ 	.word	0x000018d0
        /*038c*/ 	.word	0x000000ff
        /*0390*/ 	.word	0x00000028
        /*0394*/ 	.short	0x010a
        /*0396*/ 	.byte	0x08
	.zero		1


	//   ....[41]....
        /*0398*/ 	.word	0x000019e0
        /*039c*/ 	.word	0x000000ff
        /*03a0*/ 	.word	0x00000098
        /*03a4*/ 	.short	0x0101
        /*03a6*/ 	.byte	0x04
	.zero		1


	//   ....[42]....
        /*03a8*/ 	.word	0x00001a00
        /*03ac*/ 	.word	0x000000ff
        /*03b0*/ 	.word	0x00000028
        /*03b4*/ 	.short	0x010a
        /*03b6*/ 	.byte	0x08
	.zero		1


	//   ....[43]....
        /*03b8*/ 	.word	0x00001a80
        /*03bc*/ 	.word	0x000000ff
        /*03c0*/ 	.word	0x00000028
        /*03c4*/ 	.short	0x010a
        /*03c6*/ 	.byte	0x11
	.zero		1


	//   ....[44]....
        /*03c8*/ 	.word	0x00001bd0
        /*03cc*/ 	.word	0x000000ff
        /*03d0*/ 	.word	0x00000028
        /*03d4*/ 	.short	0x010a
        /*03d6*/ 	.byte	0x08
	.zero		1


	//   ....[45]....
        /*03d8*/ 	.word	0x00001d10
        /*03dc*/ 	.word	0x00000002
        /*03e0*/ 	.word	0x000000a0
        /*03e4*/ 	.short	0x010a
        /*03e6*/ 	.byte	0xff
	.zero		1


	//   ....[46]....
        /*03e8*/ 	.word	0x00001dd0
        /*03ec*/ 	.word	0x00000002
        /*03f0*/ 	.word	0x00000000
        /*03f4*/ 	.short	0x0101
        /*03f6*/ 	.byte	0xff
	.zero		1


	//   ....[47]....
        /*03f8*/ 	.word	0x00002330
        /*03fc*/ 	.word	0x000000ff
        /*0400*/ 	.word	0x00000000
        /*0404*/ 	.short	0x010a
        /*0406*/ 	.byte	0x05
	.zero		1


	//   ....[48]....
        /*0408*/ 	.word	0x000023c0
        /*040c*/ 	.word	0x000000ff
        /*0410*/ 	.word	0x00000000
        /*0414*/ 	.short	0x010a
        /*0416*/ 	.byte	0x05
	.zero		1


	//   ....[49]....
        /*0418*/ 	.word	0x00002450
        /*041c*/ 	.word	0x000000ff
        /*0420*/ 	.word	0x00000000
        /*0424*/ 	.short	0x010a
        /*0426*/ 	.byte	0x05
	.zero		1


	//   ....[50]....
        /*0428*/ 	.word	0x000024e0
        /*042c*/ 	.word	0x000000ff
        /*0430*/ 	.word	0x00000000
        /*0434*/ 	.short	0x010a
        /*0436*/ 	.byte	0x05
	.zero		1


	//   ....[51]....
        /*0438*/ 	.word	0x00002580
        /*043c*/ 	.word	0x00000000
        /*0440*/ 	.word	0x00000000
        /*0444*/ 	.short	0x010a
        /*0446*/ 	.byte	0xff
	.zero		1


	//   ....[52]....
        /*0448*/ 	.word	0x000026a0
        /*044c*/ 	.word	0x00000000
        /*0450*/ 	.word	0x00000100
        /*0454*/ 	.short	0x010a
        /*0456*/ 	.byte	0xff
	.zero		1


	//   ....[53]....
        /*0458*/ 	.word	0x00002710
        /*045c*/ 	.word	0x00000000
        /*0460*/ 	.word	0x00000000
        /*0464*/ 	.short	0x0101
        /*0466*/ 	.byte	0xff
	.zero		1


	//   ....[54]....
        /*0468*/ 	.word	0x00002730
        /*046c*/ 	.word	0x000000ff
        /*0470*/ 	.word	0x000000b0
        /*0474*/ 	.short	0x010a
        /*0476*/ 	.byte	0x05
	.zero		1


	//   ....[55]....
        /*0478*/ 	.word	0x00002850
        /*047c*/ 	.word	0x00000000
        /*0480*/ 	.word	0x000000a0
        /*0484*/ 	.short	0x010a
        /*0486*/ 	.byte	0xff
	.zero		1


	//   ....[56]....
        /*0488*/ 	.word	0x00002950
        /*048c*/ 	.word	0x00000000
        /*0490*/ 	.word	0x00000000
        /*0494*/ 	.short	0x0101
        /*0496*/ 	.byte	0xff
	.zero		1


	//   ....[57]....
        /*0498*/ 	.word	0x000029e0
        /*049c*/ 	.word	0x000000ff
        /*04a0*/ 	.word	0x000000b0
        /*04a4*/ 	.short	0x0106
        /*04a6*/ 	.byte	0x05
	.zero		1


	//   ....[58]....
        /*04a8*/ 	.word	0x00002a00
        /*04ac*/ 	.word	0x000000ff
        /*04b0*/ 	.word	0x000000b0
        /*04b4*/ 	.short	0x010a
        /*04b6*/ 	.byte	0x05
	.zero		1


	//   ....[59]....
        /*04b8*/ 	.word	0x00002a90
        /*04bc*/ 	.word	0x000000ff
        /*04c0*/ 	.word	0x000000b0
        /*04c4*/ 	.short	0x0106
        /*04c6*/ 	.byte	0x04
	.zero		1


	//   ....[60]....
        /*04c8*/ 	.word	0x00002ad0
        /*04cc*/ 	.word	0x00000000
        /*04d0*/ 	.word	0x000000b0
        /*04d4*/ 	.short	0x010a
        /*04d6*/ 	.byte	0xff
	.zero		1


	//   ....[61]....
        /*04d8*/ 	.word	0x00002fd0
        /*04dc*/ 	.word	0x00000000
        /*04e0*/ 	.word	0x000000a0
        /*04e4*/ 	.short	0x010a
        /*04e6*/ 	.byte	0xff
	.zero		1


	//   ....[62]....
        /*04e8*/ 	.word	0x000030d0
        /*04ec*/ 	.word	0x00000003
        /*04f0*/ 	.word	0x00000000
        /*04f4*/ 	.short	0x0101
        /*04f6*/ 	.byte	0xff
	.zero		1


	//   ....[63]....
        /*04f8*/ 	.word	0x000030e0
        /*04fc*/ 	.word	0x000000ff
        /*0500*/ 	.word	0x00000000
        /*0504*/ 	.short	0x010a
        /*0506*/ 	.byte	0x04
	.zero		1


	//   ....[64]....
        /*0508*/ 	.word	0x00003160
        /*050c*/ 	.word	0x000000ff
        /*0510*/ 	.word	0x000000e0
        /*0514*/ 	.short	0x010a
        /*0516*/ 	.byte	0x08
	.zero		1


	//   ....[65]....
        /*0518*/ 	.word	0x00003240
        /*051c*/ 	.word	0x000000ff
        /*0520*/ 	.word	0x00000000
        /*0524*/ 	.short	0x010a
        /*0526*/ 	.byte	0x07
	.zero		1


	//   ....[66]....
        /*0528*/ 	.word	0x00003380
        /*052c*/ 	.word	0x000000ff
        /*0530*/ 	.word	0x00000000
        /*0534*/ 	.short	0x010a
        /*0536*/ 	.byte	0x04
	.zero		1


	//   ....[67]....
        /*0538*/ 	.word	0x00003570
        /*053c*/ 	.word	0x000000ff
        /*0540*/ 	.word	0x00000000
        /*0544*/ 	.short	0x010a
        /*0546*/ 	.byte	0x05
	.zero		1


	//   ....[68]....
        /*0548*/ 	.word	0x00003600
        /*054c*/ 	.word	0x000000ff
        /*0550*/ 	.word	0x00000000
        /*0554*/ 	.short	0x010a
        /*0556*/ 	.byte	0x05
	.zero		1


	//   ....[69]....
        /*0558*/ 	.word	0x00003690
        /*055c*/ 	.word	0x000000ff
        /*0560*/ 	.word	0x00000000
        /*0564*/ 	.short	0x010a
        /*0566*/ 	.byte	0x05
	.zero		1


	//   ....[70]....
        /*0568*/ 	.word	0x00003720
        /*056c*/ 	.word	0x000000ff
        /*0570*/ 	.word	0x00000000
        /*0574*/ 	.short	0x010a
        /*0576*/ 	.byte	0x07
	.zero		1


	//   ....[71]....
        /*0578*/ 	.word	0x00003ba0
        /*057c*/ 	.word	0x00000000
        /*0580*/ 	.word	0x000000a0
        /*0584*/ 	.short	0x010a
        /*0586*/ 	.byte	0xff
	.zero		1


	//   ....[72]....
        /*0588*/ 	.word	0x00003c60
        /*058c*/ 	.word	0x00000000
        /*0590*/ 	.word	0x00000000
        /*0594*/ 	.short	0x0101
        /*0596*/ 	.byte	0xff
	.zero		1


	//   ....[73]....
        /*0598*/ 	.word	0x00003f80
        /*059c*/ 	.word	0x000000ff
        /*05a0*/ 	.word	0x00000098
        /*05a4*/ 	.short	0x010a
        /*05a6*/ 	.byte	0x07
	.zero		1


	//   ....[74]....
        /*05a8*/ 	.word	0x00004170
        /*05ac*/ 	.word	0x000000ff
        /*05b0*/ 	.word	0x00000070
        /*05b4*/ 	.short	0x010a
        /*05b6*/ 	.byte	0x07
	.zero		1


	//   ....[75]....
        /*05b8*/ 	.word	0x000042e0
        /*05bc*/ 	.word	0x000000ff
        /*05c0*/ 	.word	0x00000050
        /*05c4*/ 	.short	0x010b
        /*05c6*/ 	.byte	0x07
	.zero		1


	//   ....[76]....
        /*05c8*/ 	.word	0x000042f0
        /*05cc*/ 	.word	0x000000ff
        /*05d0*/ 	.word	0x00000000
        /*05d4*/ 	.short	0x0101
        /*05d6*/ 	.byte	0x08
	.zero		1


	//   ....[77]....
        /*05d8*/ 	.word	0x00004300
        /*05dc*/ 	.word	0x000000ff
        /*05e0*/ 	.word	0x00000078
        /*05e4*/ 	.short	0x010a
        /*05e6*/ 	.byte	0x07
	.zero		1


	//   ....[78]....
        /*05e8*/ 	.word	0x00004450
        /*05ec*/ 	.word	0x000000ff
        /*05f0*/ 	.word	0x00000058
        /*05f4*/ 	.short	0x010b
        /*05f6*/ 	.byte	0x07
	.zero		1


	//   ....[79]....
        /*05f8*/ 	.word	0x00004460
        /*05fc*/ 	.word	0x000000ff
        /*0600*/ 	.word	0x00000000
        /*0604*/ 	.short	0x0101
        /*0606*/ 	.byte	0x08
	.zero		1


	//   ....[80]....
        /*0608*/ 	.word	0x00004470
        /*060c*/ 	.word	0x000000ff
        /*0610*/ 	.word	0x00000080
        /*0614*/ 	.short	0x010a
        /*0616*/ 	.byte	0x07
	.zero		1


	//   ....[81]....
        /*0618*/ 	.word	0x000045f0
        /*061c*/ 	.word	0x000000ff
        /*0620*/ 	.word	0x00000060
        /*0624*/ 	.short	0x010b
        /*0626*/ 	.byte	0x07
	.zero		1


	//   ....[82]....
        /*0628*/ 	.word	0x00004630
        /*062c*/ 	.word	0x000000ff
        /*0630*/ 	.word	0x00000000
        /*0634*/ 	.short	0x0101
        /*0636*/ 	.byte	0x08
	.zero		1


	//   ....[83]....
        /*0638*/ 	.word	0x00004670
        /*063c*/ 	.word	0x000000ff
        /*0640*/ 	.word	0x00000088
        /*0644*/ 	.short	0x010a
        /*0646*/ 	.byte	0x07
	.zero		1


	//   ....[84]....
        /*0648*/ 	.word	0x000048b0
        /*064c*/ 	.word	0x000000ff
        /*0650*/ 	.word	0x00000068
        /*0654*/ 	.short	0x010b
        /*0656*/ 	.byte	0x07
	.zero		1


	//   ....[85]....
        /*0658*/ 	.word	0x000048d0
        /*065c*/ 	.word	0x000000ff
        /*0660*/ 	.word	0x00000000
        /*0664*/ 	.short	0x0101
        /*0666*/ 	.byte	0x0d
	.zero		1


	//   ....[86]....
        /*0668*/ 	.word	0x00004900
        /*066c*/ 	.word	0x000000ff
        /*0670*/ 	.word	0x00000070
        /*0674*/ 	.short	0x010a
        /*0676*/ 	.byte	0x07
	.zero		1


	//   ....[87]....
        /*0678*/ 	.word	0x00004920
        /*067c*/ 	.word	0x000000ff
        /*0680*/ 	.word	0x00000078
        /*0684*/ 	.short	0x010a
        /*0686*/ 	.byte	0x07
	.zero		1


	//   ....[88]....
        /*0688*/ 	.word	0x00004940
        /*068c*/ 	.word	0x000000ff
        /*0690*/ 	.word	0x00000080
        /*0694*/ 	.short	0x010a
        /*0696*/ 	.byte	0x07
	.zero		1


	//   ....[89]....
        /*0698*/ 	.word	0x00004980
        /*069c*/ 	.word	0x00000000
        /*06a0*/ 	.word	0x00000088
        /*06a4*/ 	.short	0x010a
        /*06a6*/ 	.byte	0xff
	.zero		1


	//   ....[90]....
        /*06a8*/ 	.word	0x00004ce0
        /*06ac*/ 	.word	0x00000000
        /*06b0*/ 	.word	0x000000a0
        /*06b4*/ 	.short	0x010a
        /*06b6*/ 	.byte	0xff
	.zero		1


	//   ....[91]....
        /*06b8*/ 	.word	0x00004df0
        /*06bc*/ 	.word	0x00000000
        /*06c0*/ 	.word	0x00000000
        /*06c4*/ 	.short	0x0101
        /*06c6*/ 	.byte	0xff
	.zero		1


	//   ....[92]....
        /*06c8*/ 	.word	0x00005870
        /*06cc*/ 	.word	0x000000ff
        /*06d0*/ 	.word	0x00000050
        /*06d4*/ 	.short	0x010a
        /*06d6*/ 	.byte	0x30
	.zero		1


	//   ....[93]....
        /*06d8*/ 	.word	0x000058b0
        /*06dc*/ 	.word	0x00000040
        /*06e0*/ 	.word	0x000000c0
        /*06e4*/ 	.short	0x010a
        /*06e6*/ 	.byte	0xff
	.zero		1


	//   ....[94]....
        /*06e8*/ 	.word	0x00005a20
        /*06ec*/ 	.word	0x000000ff
        /*06f0*/ 	.word	0x00000050
        /*06f4*/ 	.short	0x010a
        /*06f6*/ 	.byte	0x30
	.zero		1


	//   ....[95]....
        /*06f8*/ 	.word	0x00005b20
        /*06fc*/ 	.word	0x00000040
        /*0700*/ 	.word	0x000000c0
        /*0704*/ 	.short	0x010a
        /*0706*/ 	.byte	0xff
	.zero		1


	//   ....[96]....
        /*0708*/ 	.word	0x00006620
        /*070c*/ 	.word	0x00000000
        /*0710*/ 	.word	0x00000000
        /*0714*/ 	.short	0x0101
        /*0716*/ 	.byte	0xff
	.zero		1


	//   ....[97]....
        /*0718*/ 	.word	0x00006630
        /*071c*/ 	.word	0x00000002
        /*0720*/ 	.word	0x00000050
        /*0724*/ 	.short	0x010a
        /*0726*/ 	.byte	0xff
	.zero		1


	//   ....[98]....
        /*0728*/ 	.word	0x00006700
        /*072c*/ 	.word	0x00000002
        /*0730*/ 	.word	0x00000050
        /*0734*/ 	.short	0x010a
        /*0736*/ 	.byte	0xff
	.zero		1


	//   ....[99]....
        /*0738*/ 	.word	0x00007280
        /*073c*/ 	.word	0x0000004a
        /*0740*/ 	.word	0x00000000
        /*0744*/ 	.short	0x0101
        /*0746*/ 	.byte	0xff
	.zero		1


	//   ....[100]....
        /*0748*/ 	.word	0x000072a0
        /*074c*/ 	.word	0x00000000
        /*0750*/ 	.word	0x00000050
        /*0754*/ 	.short	0x010a
        /*0756*/ 	.byte	0xff
	.zero		1


	//   ....[101]....
        /*0758*/ 	.word	0x00007360
        /*075c*/ 	.word	0x00000000
        /*0760*/ 	.word	0x00000050
        /*0764*/ 	.short	0x010a
        /*0766*/ 	.byte	0xff
	.zero		1


	//   ....[102]....
        /*0768*/ 	.word	0x00007ee0
        /*076c*/ 	.word	0x0000004a
        /*0770*/ 	.word	0x00000000
        /*0774*/ 	.short	0x0101
        /*0776*/ 	.byte	0xff
	.zero		1


	//   ....[103]....
        /*0778*/ 	.word	0x00007f00
        /*077c*/ 	.word	0x00000002
        /*0780*/ 	.word	0x00000050
        /*0784*/ 	.short	0x010a
        /*0786*/ 	.byte	0xff
	.zero		1


	//   ....[104]....
        /*0788*/ 	.word	0x00007fc0
        /*078c*/ 	.word	0x00000002
        /*0790*/ 	.word	0x00000050
        /*0794*/ 	.short	0x010a
        /*0796*/ 	.byte	0xff
	.zero		1


	//   ....[105]....
        /*0798*/ 	.word	0x000083e0
        /*079c*/ 	.word	0x000000ff
        /*07a0*/ 	.word	0x00000000
        /*07a4*/ 	.short	0x0101
        /*07a6*/ 	.byte	0x05
	.zero		1


	//   ....[106]....
        /*07a8*/ 	.word	0x00008ba0
        /*07ac*/ 	.word	0x00000000
        /*07b0*/ 	.word	0x00000000
        /*07b4*/ 	.short	0x0101
        /*07b6*/ 	.byte	0xff
	.zero		1


	//   ....[107]....
        /*07b8*/ 	.word	0x00008e10
        /*07bc*/ 	.word	0x000000ff
        /*07c0*/ 	.word	0x00000000
        /*07c4*/ 	.short	0x0101
        /*07c6*/ 	.byte	0x04
	.zero		1


	//   ....[108]....
        /*07c8*/ 	.word	0x00008e30
        /*07cc*/ 	.word	0x00000002
        /*07d0*/ 	.word	0x00000110
        /*07d4*/ 	.short	0x010a
        /*07d6*/ 	.byte	0xff
	.zero		1


	//   ....[109]....
        /*07d8*/ 	.word	0x00008e90
        /*07dc*/ 	.word	0x00000002
        /*07e0*/ 	.word	0x00000028
        /*07e4*/ 	.short	0x010a
        /*07e6*/ 	.byte	0xff
	.zero		1


	//   ....[110]....
        /*07e8*/ 	.word	0x00008ef0
        /*07ec*/ 	.word	0x00000002
        /*07f0*/ 	.word	0x00000028
        /*07f4*/ 	.short	0x010a
        /*07f6*/ 	.byte	0xff
	.zero		1


	//   ....[111]....
        /*07f8*/ 	.word	0x00008f40
        /*07fc*/ 	.word	0x00000002
        /*0800*/ 	.word	0x000000a0
        /*0804*/ 	.short	0x010a
        /*0806*/ 	.byte	0xff
	.zero		1


	//   ....[112]....
        /*0808*/ 	.word	0x00008fa0
        /*080c*/ 	.word	0x00000000
        /*0810*/ 	.word	0x00000000
        /*0814*/ 	.short	0x010a
        /*0816*/ 	.byte	0xff
	.zero		1


	//   ....[113]....
        /*0818*/ 	.word	0x00009000
        /*081c*/ 	.word	0x00000000
        /*0820*/ 	.word	0x00000000
        /*0824*/ 	.short	0x010a
        /*0826*/ 	.byte	0xff
	.zero		1


	//   ....[114]....
        /*0828*/ 	.word	0x00009060
        /*082c*/ 	.word	0x00000000
        /*0830*/ 	.word	0x00000000
        /*0834*/ 	.short	0x010a
        /*0836*/ 	.byte	0xff
	.zero		1


	//   ....[115]....
        /*0838*/ 	.word	0x000090c0
        /*083c*/ 	.word	0x00000000
        /*0840*/ 	.word	0x00000000
        /*0844*/ 	.short	0x010a
        /*0846*/ 	.byte	0xff
	.zero		1


	//   ....[116]....
        /*0848*/ 	.word	0x00009110
        /*084c*/ 	.word	0x00000000
        /*0850*/ 	.word	0x00000100
        /*0854*/ 	.short	0x010a
        /*0856*/ 	.byte	0xff
	.zero		1


	//   ....[117]....
        /*0858*/ 	.word	0x00009170
        /*085c*/ 	.word	0x00000000
        /*0860*/ 	.word	0x000000b0
        /*0864*/ 	.short	0x010a
        /*0866*/ 	.byte	0xff
	.zero		1


	//   ....[118]....
        /*0868*/ 	.word	0x000091c0
        /*086c*/ 	.word	0x00000000
        /*0870*/ 	.word	0x000000a0
        /*0874*/ 	.short	0x010a
        /*0876*/ 	.byte	0xff
	.zero		1


	//   ....[119]....
        /*0878*/ 	.word	0x00009220
        /*087c*/ 	.word	0x00000000
        /*0880*/ 	.word	0x000000b0
        /*0884*/ 	.short	0x010a
        /*0886*/ 	.byte	0xff
	.zero		1


	//   ....[120]....
        /*0888*/ 	.word	0x00009270
        /*088c*/ 	.word	0x00000000
        /*0890*/ 	.word	0x000000a0
        /*0894*/ 	.short	0x010a
        /*0896*/ 	.byte	0xff
	.zero		1


	//   ....[121]....
        /*0898*/ 	.word	0x000092d0
        /*089c*/ 	.word	0x00000002
        /*08a0*/ 	.word	0x000000e0
        /*08a4*/ 	.short	0x010a
        /*08a6*/ 	.byte	0xff
	.zero		1


	//   ....[122]....
        /*08a8*/ 	.word	0x00009330
        /*08ac*/ 	.word	0x00000000
        /*08b0*/ 	.word	0x00000000
        /*08b4*/ 	.short	0x010a
        /*08b6*/ 	.byte	0xff
	.zero		1


	//   ....[123]....
        /*08b8*/ 	.word	0x00009390
        /*08bc*/ 	.word	0x00000000
        /*08c0*/ 	.word	0x00000000
        /*08c4*/ 	.short	0x010a
        /*08c6*/ 	.byte	0xff
	.zero		1


	//   ....[124]....
        /*08c8*/ 	.word	0x000093f0
        /*08cc*/ 	.word	0x00000000
        /*08d0*/ 	.word	0x00000000
        /*08d4*/ 	.short	0x010a
        /*08d6*/ 	.byte	0xff
	.zero		1


	//   ....[125]....
        /*08d8*/ 	.word	0x00009450
        /*08dc*/ 	.word	0x00000000
        /*08e0*/ 	.word	0x00000000
        /*08e4*/ 	.short	0x010a
        /*08e6*/ 	.byte	0xff
	.zero		1


	//   ....[126]....
        /*08e8*/ 	.word	0x000094b0
        /*08ec*/ 	.word	0x00000000
        /*08f0*/ 	.word	0x00000000
        /*08f4*/ 	.short	0x010a
        /*08f6*/ 	.byte	0xff
	.zero		1


	//   ....[127]....
        /*08f8*/ 	.word	0x00009500
        /*08fc*/ 	.word	0x00000000
        /*0900*/ 	.word	0x000000a0
        /*0904*/ 	.short	0x010a
        /*0906*/ 	.byte	0xff
	.zero		1


	//   ....[128]....
        /*0908*/ 	.word	0x00009560
        /*090c*/ 	.word	0x00000000
        /*0910*/ 	.word	0x00000098
        /*0914*/ 	.short	0x010a
        /*0916*/ 	.byte	0xff
	.zero		1


	//   ....[129]....
        /*0918*/ 	.word	0x000095c0
        /*091c*/ 	.word	0x00000000
        /*0920*/ 	.word	0x00000070
        /*0924*/ 	.short	0x010a
        /*0926*/ 	.byte	0xff
	.zero		1


	//   ....[130]....
        /*0928*/ 	.word	0x00009620
        /*092c*/ 	.word	0x00000000
        /*0930*/ 	.word	0x00000078
        /*0934*/ 	.short	0x010a
        /*0936*/ 	.byte	0xff
	.zero		1


	//   ....[131]....
        /*0938*/ 	.word	0x00009680
        /*093c*/ 	.word	0x00000000
        /*0940*/ 	.word	0x00000080
        /*0944*/ 	.short	0x010a
        /*0946*/ 	.byte	0xff
	.zero		1


	//   ....[132]....
        /*0948*/ 	.word	0x000096e0
        /*094c*/ 	.word	0x00000000
        /*0950*/ 	.word	0x00000088
        /*0954*/ 	.short	0x010a
        /*0956*/ 	.byte	0xff
	.zero		1


	//   ....[133]....
        /*0958*/ 	.word	0x00009740
        /*095c*/ 	.word	0x00000000
        /*0960*/ 	.word	0x00000070
        /*0964*/ 	.short	0x010a
        /*0966*/ 	.byte	0xff
	.zero		1


	//   ....[134]....
        /*0968*/ 	.word	0x000097a0
        /*096c*/ 	.word	0x00000000
        /*0970*/ 	.word	0x00000078
        /*0974*/ 	.short	0x010a
        /*0976*/ 	.byte	0xff
	.zero		1


	//   ....[135]....
        /*0978*/ 	.word	0x00009800
        /*097c*/ 	.word	0x00000000
        /*0980*/ 	.word	0x00000080
        /*0984*/ 	.short	0x010a
        /*0986*/ 	.byte	0xff
	.zero		1


	//   ....[136]....
        /*0988*/ 	.word	0x00009850
        /*098c*/ 	.word	0x00000000
        /*0990*/ 	.word	0x000000a0
        /*0994*/ 	.short	0x010a
        /*0996*/ 	.byte	0xff
	.zero		1


	//   ....[137]....
        /*0998*/ 	.word	0x000098b0
        /*099c*/ 	.word	0x00000000
        /*09a0*/ 	.word	0x00000050
        /*09a4*/ 	.short	0x010a
        /*09a6*/ 	.byte	0xff
	.zero		1


	//   ....[138]....
        /*09a8*/ 	.word	0x00009900
        /*09ac*/ 	.word	0x00000040
        /*09b0*/ 	.word	0x000000c0
        /*09b4*/ 	.short	0x010a
        /*09b6*/ 	.byte	0xff
	.zero		1


	//   ....[139]....
        /*09b8*/ 	.word	0x00009950
        /*09bc*/ 	.word	0x00000002
        /*09c0*/ 	.word	0x00000050
        /*09c4*/ 	.short	0x010a
        /*09c6*/ 	.byte	0xff
	.zero		1


	//   ....[140]....
        /*09c8*/ 	.word	0x000099a0
        /*09cc*/ 	.word	0x00000000
        /*09d0*/ 	.word	0x00000050
        /*09d4*/ 	.short	0x010a
        /*09d6*/ 	.byte	0xff
	.zero		1


	//   ....[141]....
        /*09d8*/ 	.word	0x000099f0
        /*09dc*/ 	.word	0x00000002
        /*09e0*/ 	.word	0x00000050
        /*09e4*/ 	.short	0x010a
        /*09e6*/ 	.byte	0xff
	.zero		1


	//----- nvinfo : EIATTR_NUM_MBARRIERS
	.align		4
.L_47:
        /*09e8*/ 	.byte	0x03, 0x38
        /*09ea*/ 	.short	0x0024


	//----- nvinfo : EIATTR_EXIT_INSTR_OFFSETS
	.align		4
        /*09ec*/ 	.byte	0x04, 0x1c
        /*09ee*/ 	.short	(.L_49 - .L_48)


	//   ....[0]....
.L_48:
        /*09f0*/ 	.word	0x000025b0


	//   ....[1]....
        /*09f4*/ 	.word	0x00002aa0


	//   ....[2]....
        /*09f8*/ 	.word	0x00002b00


	//   ....[3]....
        /*09fc*/ 	.word	0x00003980


	//   ....[4]....
        /*0a00*/ 	.word	0x000049b0


	//   ....[5]....
        /*0a04*/ 	.word	0x000049f0


	//   ....[6]....
        /*0a08*/ 	.word	0x00008d00


	//   ....[7]....
        /*0a0c*/ 	.word	0x00008d80


	//   ....[8]....
        /*0a10*/ 	.word	0x00008db0


	//   ....[9]....
        /*0a14*/ 	.word	0x00008e20


	//----- nvinfo : EIATTR_MAX_THREADS
	.align		4
.L_49:
        /*0a18*/ 	.byte	0x04, 0x05
        /*0a1a*/ 	.short	(.L_51 - .L_50)
.L_50:
        /*0a1c*/ 	.word	0x00000100
        /*0a20*/ 	.word	0x00000001
        /*0a24*/ 	.word	0x00000001


	//----- nvinfo : EIATTR_CRS_STACK_SIZE
	.align		4
.L_51:
        /*0a28*/ 	.byte	0x04, 0x1e
        /*0a2a*/ 	.short	(.L_53 - .L_52)
.L_52:
        /*0a2c*/ 	.word	0x00000000


	//----- nvinfo : EIATTR_CBANK_PARAM_SIZE
	.align		4
.L_53:
        /*0a30*/ 	.byte	0x03, 0x19
        /*0a32*/ 	.short	0x0800


	//----- nvinfo : EIATTR_PARAM_CBANK
	.align		4
        /*0a34*/ 	.byte	0x04, 0x0a
        /*0a36*/ 	.short	(.L_55 - .L_54)
	.align		4
.L_54:
        /*0a38*/ 	.word	index@(.nv.constant0._ZN7cutlass13device_kernelINS_4gemm6kernel13GemmUniversalIN4cute5tupleIJiiiiEEENS1_10collective13CollectiveMmaINS1_35MainloopSm100TmaUmmaWarpSpecializedILi5ELi2ELi4ENS5_IJNS4_1CILi1EEESB_SB_EEEEENS5_IJNSA_ILi64EEENSA_ILi256EEENSA_ILi32EEEEEENS_10bfloat16_tENS5_IJlSB_lEEESI_SJ_NS4_8TiledMMAINS4_8MMA_AtomIJNS4_20SM100_MMA_F16BF16_SSISI_SI_fLi64ELi256ELNS4_4UMMA5MajorE0ELSO_0ELNSN_7ScaleInE0ELSP_0EEEEEENS4_6LayoutISC_NS5_IJNSA_ILi0EEEST_ST_EEEEENS5_IJNS4_10UnderscoreESW_SW_EEEEENS4_13SM90_TMA_LOADENS4_14ComposedLayoutINS4_7SwizzleILi2ELi4ELi3EEENS4_18smem_ptr_flag_bitsILi16EEENSS_INS5_IJNSA_ILi8EEESG_EEENS5_IJSG_SB_EEEEEEEvNS4_8identityESZ_S19_vS1A_EENS_8epilogue10collective18CollectiveEpilogueINS1C_23Sm100TmaWarpSpecializedILi4ELi2ELi32ELb1ELb0EEEJSH_NS5_IJNSS_ISE_SB_EES1H_EEESI_SJ_SI_SJ_NS1C_6fusion15FusionCallbacksIS1G_NS1J_17LinearCombinationISI_fSI_fLNS_15FloatRoundStyleE2EEESH_S1I_JEEENS4_5SM1004TMEM4LOAD26SM100_TMEM_LOAD_16dp256b8xESZ_NS10_INS11_ILi3ELi4ELi3EEES14_NSS_INS5_IJS15_SE_EEENS5_IJSE_SB_EEEEEEENS4_17SM75_U32x4_LDSM_NENS4_14SM90_TMA_STOREES1X_NS4_17SM90_U32x4_STSM_NENS4_39AutoVectorizingCopyWithAssumedAlignmentILi128EEEEEEvvEEEEvNT_6ParamsE)
        /*0a3c*/ 	.short	0x0380
        /*0a3e*/ 	.short	0x0800


	//----- nvinfo : EIATTR_SW_WAR
	.align		4
.L_55:
        /*0a40*/ 	.byte	0x04, 0x36
        /*0a42*/ 	.short	(.L_57 - .L_56)
.L_56:
        /*0a44*/ 	.word	0x00000008
.L_57:


//--------------------- .nv.callgraph             --------------------------
	.section	.nv.callgraph,"",@"SHT_CUDA_CALLGRAPH"
	.align	4
	.sectionentsize	8
	.align		4
        /*0000*/ 	.word	0x00000000
	.align		4
        /*0004*/ 	.word	0xffffffff
	.align		4
        /*0008*/ 	.word	index@(_ZN7cutlass13device_kernelINS_4gemm6kernel13GemmUniversalIN4cute5tupleIJiiiiEEENS1_10collective13CollectiveMmaINS1_35MainloopSm100TmaUmmaWarpSpecializedILi5ELi2ELi4ENS5_IJNS4_1CILi1EEESB_SB_EEEEENS5_IJNSA_ILi64EEENSA_ILi256EEENSA_ILi32EEEEEENS_10bfloat16_tENS5_IJlSB_lEEESI_SJ_NS4_8TiledMMAINS4_8MMA_AtomIJNS4_20SM100_MMA_F16BF16_SSISI_SI_fLi64ELi256ELNS4_4UMMA5MajorE0ELSO_0ELNSN_7ScaleInE0ELSP_0EEEEEENS4_6LayoutISC_NS5_IJNSA_ILi0EEEST_ST_EEEEENS5_IJNS4_10UnderscoreESW_SW_EEEEENS4_13SM90_TMA_LOADENS4_14ComposedLayoutINS4_7SwizzleILi2ELi4ELi3EEENS4_18smem_ptr_flag_bitsILi16EEENSS_INS5_IJNSA_ILi8EEESG_EEENS5_IJSG_SB_EEEEEEEvNS4_8identityESZ_S19_vS1A_EENS_8epilogue10collective18CollectiveEpilogueINS1C_23Sm100TmaWarpSpecializedILi4ELi2ELi32ELb1ELb0EEEJSH_NS5_IJNSS_ISE_SB_EES1H_EEESI_SJ_SI_SJ_NS1C_6fusion15FusionCallbacksIS1G_NS1J_17LinearCombinationISI_fSI_fLNS_15FloatRoundStyleE2EEESH_S1I_JEEENS4_5SM1004TMEM4LOAD26SM100_TMEM_LOAD_16dp256b8xESZ_NS10_INS11_ILi3ELi4ELi3EEES14_NSS_INS5_IJS15_SE_EEENS5_IJSE_SB_EEEEEEENS4_17SM75_U32x4_LDSM_NENS4_14SM90_TMA_STOREES1X_NS4_17SM90_U32x4_STSM_NENS4_39AutoVectorizingCopyWithAssumedAlignmentILi128EEEEEEvvEEEEvNT_6ParamsE)
	.align		4
        /*000c*/ 	.word	index@(__assertfail)
	.align		4
        /*0010*/ 	.word	0x00000000
	.align		4
        /*0014*/ 	.word	0xfffffffe
	.align		4
        /*0018*/ 	.word	0x00000000
	.align		4
        /*001c*/ 	.word	0xfffffffd
	.align		4
        /*0020*/ 	.word	0x00000000
	.align		4
        /*0024*/ 	.word	0xfffffffc


//--------------------- .nv.constant4             --------------------------
	.section	.nv.constant4,"a",@progbits
	.align	8
	.align		8
.nv.constant4:
        /*0000*/ 	.dword	__assertfail
	.align		8
        /*0008*/ 	.dword	__unnamed_1
	.align		8
        /*0010*/ 	.dword	__unnamed_2
	.align		8
        /*0018*/ 	.dword	_ZN40_INTERNAL_c45e0a1b_4_k_cu_d3c40202_244474cuda3std3__45__cpo5beginE
	.align		8
        /*0020*/ 	.dword	_ZN40_INTERNAL_c45e0a1b_4_k_cu_d3c40202_244474cuda3std3__45__cpo3endE
	.align		8
        /*0028*/ 	.dword	_ZN40_INTERNAL_c45e0a1b_4_k_cu_d3c40202_244474cuda3std3__45__cpo6cbeginE
	.align		8
        /*0030*/ 	.dword	_ZN40_INTERNAL_c45e0a1b_4_k_cu_d3c40202_244474cuda3std3__45__cpo4cendE
	.align		8
        /*0038*/ 	.dword	_ZN40_INTERNAL_c45e0a1b_4_k_cu_d3c40202_244474cuda3std3__442_GLOBAL__N__c45e0a1b_4_k_cu_d3c40202_244476ignoreE
	.align		8
        /*0040*/ 	.dword	_ZN40_INTERNAL_c45e0a1b_4_k_cu_d3c40202_244474cuda3std3__419piecewise_constructE
	.align		8
        /*0048*/ 	.dword	_ZN40_INTERNAL_c45e0a1b_4_k_cu_d3c40202_244474cuda3std3__48in_placeE
	.align		8
        /*0050*/ 	.dword	_ZN40_INTERNAL_c45e0a1b_4_k_cu_d3c40202_244474cuda3std6ranges3__45__cpo4swapE
	.align		8
        /*0058*/ 	.dword	_ZN40_INTERNAL_c45e0a1b_4_k_cu_d3c40202_244474cuda3std6ranges3__45__cpo9iter_moveE
	.align		8
        /*0060*/ 	.dword	_ZN40_INTERNAL_c45e0a1b_4_k_cu_d3c40202_244474cute7productE
	.align		8
        /*0068*/ 	.dword	_ZN40_INTERNAL_c45e0a1b_4_k_cu_d3c40202_244474cute1_E
	.align		8
        /*0070*/ 	.dword	$str$25
	.align		8
        /*0078*/ 	.dword	$str$26
	.align		8
        /*0080*/ 	.dword	$str$27
	.align		8
        /*0088*/ 	.dword	$str$28


//--------------------- .text._ZN7cutlass13device_kernelINS_4gemm6kernel13GemmUniversalIN4cute5tupleIJiiiiEEENS1_10collective13CollectiveMmaINS1_35MainloopSm100TmaUmmaWarpSpecializedILi5ELi2ELi4ENS5_IJNS4_1CILi1EEESB_SB_EEEEENS5_IJNSA_ILi64EEENSA_ILi256EEENSA_ILi32EEEEEENS_10bfloat16_tENS5_IJlSB_lEEESI_SJ_NS4_8TiledMMAINS4_8MMA_AtomIJNS4_20SM100_MMA_F16BF16_SSISI_SI_fLi64ELi256ELNS4_4UMMA5MajorE0ELSO_0ELNSN_7ScaleInE0ELSP_0EEEEEENS4_6LayoutISC_NS5_IJNSA_ILi0EEEST_ST_EEEEENS5_IJNS4_10UnderscoreESW_SW_EEEEENS4_13SM90_TMA_LOADENS4_14ComposedLayoutINS4_7SwizzleILi2ELi4ELi3EEENS4_18smem_ptr_flag_bitsILi16EEENSS_INS5_IJNSA_ILi8EEESG_EEENS5_IJSG_SB_EEEEEEEvNS4_8identityESZ_S19_vS1A_EENS_8epilogue10collective18CollectiveEpilogueINS1C_23Sm100TmaWarpSpecializedILi4ELi2ELi32ELb1ELb0EEEJSH_NS5_IJNSS_ISE_SB_EES1H_EEESI_SJ_SI_SJ_NS1C_6fusion15FusionCallbacksIS1G_NS1J_17LinearCombinationISI_fSI_fLNS_15FloatRoundStyleE2EEESH_S1I_JEEENS4_5SM1004TMEM4LOAD26SM100_TMEM_LOAD_16dp256b8xESZ_NS10_INS11_ILi3ELi4ELi3EEES14_NSS_INS5_IJS15_SE_EEENS5_IJSE_SB_EEEEEEENS4_17SM75_U32x4_LDSM_NENS4_14SM90_TMA_STOREES1X_NS4_17SM90_U32x4_STSM_NENS4_39AutoVectorizingCopyWithAssumedAlignmentILi128EEEEEEvvEEEEvNT_6ParamsE --------------------------
	.section	.text._ZN7cutlass13device_kernelINS_4gemm6kernel13GemmUniversalIN4cute5tupleIJiiiiEEENS1_10collective13CollectiveMmaINS1_35MainloopSm100TmaUmmaWarpSpecializedILi5ELi2ELi4ENS5_IJNS4_1CILi1EEESB_SB_EEEEENS5_IJNSA_ILi64EEENSA_ILi256EEENSA_ILi32EEEEEENS_10bfloat16_tENS5_IJlSB_lEEESI_SJ_NS4_8TiledMMAINS4_8MMA_AtomIJNS4_20SM100_MMA_F16BF16_SSISI_SI_fLi64ELi256ELNS4_4UMMA5MajorE0ELSO_0ELNSN_7ScaleInE0ELSP_0EEEEEENS4_6LayoutISC_NS5_IJNSA_ILi0EEEST_ST_EEEEENS5_IJNS4_10UnderscoreESW_SW_EEEEENS4_13SM90_TMA_LOADENS4_14ComposedLayoutINS4_7SwizzleILi2ELi4ELi3EEENS4_18smem_ptr_flag_bitsILi16EEENSS_INS5_IJNSA_ILi8EEESG_EEENS5_IJSG_SB_EEEEEEEvNS4_8identityESZ_S19_vS1A_EENS_8epilogue10collective18CollectiveEpilogueINS1C_23Sm100TmaWarpSpecializedILi4ELi2ELi32ELb1ELb0EEEJSH_NS5_IJNSS_ISE_SB_EES1H_EEESI_SJ_SI_SJ_NS1C_6fusion15FusionCallbacksIS1G_NS1J_17LinearCombinationISI_fSI_fLNS_15FloatRoundStyleE2EEESH_S1I_JEEENS4_5SM1004TMEM4LOAD26SM100_TMEM_LOAD_16dp256b8xESZ_NS10_INS11_ILi3ELi4ELi3EEES14_NSS_INS5_IJS15_SE_EEENS5_IJSE_SB_EEEEEEENS4_17SM75_U32x4_LDSM_NENS4_14SM90_TMA_STOREES1X_NS4_17SM90_U32x4_STSM_NENS4_39AutoVectorizingCopyWithAssumedAlignmentILi128EEEEEEvvEEEEvNT_6ParamsE,"ax",@progbits
	.align	128
.text._ZN7cutlass13device_kernelINS_4gemm6kernel13GemmUniversalIN4cute5tupleIJiiiiEEENS1_10collective13CollectiveMmaINS1_35MainloopSm100TmaUmmaWarpSpecializedILi5ELi2ELi4ENS5_IJNS4_1CILi1EEESB_SB_EEEEENS5_IJNSA_ILi64EEENSA_ILi256EEENSA_ILi32EEEEEENS_10bfloat16_tENS5_IJlSB_lEEESI_SJ_NS4_8TiledMMAINS4_8MMA_AtomIJNS4_20SM100_MMA_F16BF16_SSISI_SI_fLi64ELi256ELNS4_4UMMA5MajorE0ELSO_0ELNSN_7ScaleInE0ELSP_0EEEEEENS4_6LayoutISC_NS5_IJNSA_ILi0EEEST_ST_EEEEENS5_IJNS4_10UnderscoreESW_SW_EEEEENS4_13SM90_TMA_LOADENS4_14ComposedLayoutINS4_7SwizzleILi2ELi4ELi3EEENS4_18smem_ptr_flag_bitsILi16EEENSS_INS5_IJNSA_ILi8EEESG_EEENS5_IJSG_SB_EEEEEEEvNS4_8identityESZ_S19_vS1A_EENS_8epilogue10collective18CollectiveEpilogueINS1C_23Sm100TmaWarpSpecializedILi4ELi2ELi32ELb1ELb0EEEJSH_NS5_IJNSS_ISE_SB_EES1H_EEESI_SJ_SI_SJ_NS1C_6fusion15FusionCallbacksIS1G_NS1J_17LinearCombinationISI_fSI_fLNS_15FloatRoundStyleE2EEESH_S1I_JEEENS4_5SM1004TMEM4LOAD26SM100_TMEM_LOAD_16dp256b8xESZ_NS10_INS11_ILi3ELi4ELi3EEES14_NSS_INS5_IJS15_SE_EEENS5_IJSE_SB_EEEEEEENS4_17SM75_U32x4_LDSM_NENS4_14SM90_TMA_STOREES1X_NS4_17SM90_U32x4_STSM_NENS4_39AutoVectorizingCopyWithAssumedAlignmentILi128EEEEEEvvEEEEvNT_6ParamsE:
        .type           _ZN7cutlass13device_kernelINS_4gemm6kernel13GemmUniversalIN4cute5tupleIJiiiiEEENS1_10collective13CollectiveMmaINS1_35MainloopSm100TmaUmmaWarpSpecializedILi5ELi2ELi4ENS5_IJNS4_1CILi1EEESB_SB_EEEEENS5_IJNSA_ILi64EEENSA_ILi256EEENSA_ILi32EEEEEENS_10bfloat16_tENS5_IJlSB_lEEESI_SJ_NS4_8TiledMMAINS4_8MMA_AtomIJNS4_20SM100_MMA_F16BF16_SSISI_SI_fLi64ELi256ELNS4_4UMMA5MajorE0ELSO_0ELNSN_7ScaleInE0ELSP_0EEEEEENS4_6LayoutISC_NS5_IJNSA_ILi0EEEST_ST_EEEEENS5_IJNS4_10UnderscoreESW_SW_EEEEENS4_13SM90_TMA_LOADENS4_14ComposedLayoutINS4_7SwizzleILi2ELi4ELi3EEENS4_18smem_ptr_flag_bitsILi16EEENSS_INS5_IJNSA_ILi8EEESG_EEENS5_IJSG_SB_EEEEEEEvNS4_8identityESZ_S19_vS1A_EENS_8epilogue10collective18CollectiveEpilogueINS1C_23Sm100TmaWarpSpecializedILi4ELi2ELi32ELb1ELb0EEEJSH_NS5_IJNSS_ISE_SB_EES1H_EEESI_SJ_SI_SJ_NS1C_6fusion15FusionCallbacksIS1G_NS1J_17LinearCombinationISI_fSI_fLNS_15FloatRoundStyleE2EEESH_S1I_JEEENS4_5SM1004TMEM4LOAD26SM100_TMEM_LOAD_16dp256b8xESZ_NS10_INS11_ILi3ELi4ELi3EEES14_NSS_INS5_IJS15_SE_EEENS5_IJSE_SB_EEEEEEENS4_17SM75_U32x4_LDSM_NENS4_14SM90_TMA_STOREES1X_NS4_17SM90_U32x4_STSM_NENS4_39AutoVectorizingCopyWithAssumedAlignmentILi128EEEEEEvvEEEEvNT_6ParamsE,@function
        .size           _ZN7cutlass13device_kernelINS_4gemm6kernel13GemmUniversalIN4cute5tupleIJiiiiEEENS1_10collective13CollectiveMmaINS1_35MainloopSm100TmaUmmaWarpSpecializedILi5ELi2ELi4ENS5_IJNS4_1CILi1EEESB_SB_EEEEENS5_IJNSA_ILi64EEENSA_ILi256EEENSA_ILi32EEEEEENS_10bfloat16_tENS5_IJlSB_lEEESI_SJ_NS4_8TiledMMAINS4_8MMA_AtomIJNS4_20SM100_MMA_F16BF16_SSISI_SI_fLi64ELi256ELNS4_4UMMA5MajorE0ELSO_0ELNSN_7ScaleInE0ELSP_0EEEEEENS4_6LayoutISC_NS5_IJNSA_ILi0EEEST_ST_EEEEENS5_IJNS4_10UnderscoreESW_SW_EEEEENS4_13SM90_TMA_LOADENS4_14ComposedLayoutINS4_7SwizzleILi2ELi4ELi3EEENS4_18smem_ptr_flag_bitsILi16EEENSS_INS5_IJNSA_ILi8EEESG_EEENS5_IJSG_SB_EEEEEEEvNS4_8identityESZ_S19_vS1A_EENS_8epilogue10collective18CollectiveEpilogueINS1C_23Sm100TmaWarpSpecializedILi4ELi2ELi32ELb1ELb0EEEJSH_NS5_IJNSS_ISE_SB_EES1H_EEESI_SJ_SI_SJ_NS1C_6fusion15FusionCallbacksIS1G_NS1J_17LinearCombinationISI_fSI_fLNS_15FloatRoundStyleE2EEESH_S1I_JEEENS4_5SM1004TMEM4LOAD26SM100_TMEM_LOAD_16dp256b8xESZ_NS10_INS11_ILi3ELi4ELi3EEES14_NSS_INS5_IJS15_SE_EEENS5_IJSE_SB_EEEEEEENS4_17SM75_U32x4_LDSM_NENS4_14SM90_TMA_STOREES1X_NS4_17SM90_U32x4_STSM_NENS4_39AutoVectorizingCopyWithAssumedAlignmentILi128EEEEEEvvEEEEvNT_6ParamsE,(.L_x_179 - _ZN7cutlass13device_kernelINS_4gemm6kernel13GemmUniversalIN4cute5tupleIJiiiiEEENS1_10collective13CollectiveMmaINS1_35MainloopSm100TmaUmmaWarpSpecializedILi5ELi2ELi4ENS5_IJNS4_1CILi1EEESB_SB_EEEEENS5_IJNSA_ILi64EEENSA_ILi256EEENSA_ILi32EEEEEENS_10bfloat16_tENS5_IJlSB_lEEESI_SJ_NS4_8TiledMMAINS4_8MMA_AtomIJNS4_20SM100_MMA_F16BF16_SSISI_SI_fLi64ELi256ELNS4_4UMMA5MajorE0ELSO_0ELNSN_7ScaleInE0ELSP_0EEEEEENS4_6LayoutISC_NS5_IJNSA_ILi0EEEST_ST_EEEEENS5_IJNS4_10UnderscoreESW_SW_EEEEENS4_13SM90_TMA_LOADENS4_14ComposedLayoutINS4_7SwizzleILi2ELi4ELi3EEENS4_18smem_ptr_flag_bitsILi16EEENSS_INS5_IJNSA_ILi8EEESG_EEENS5_IJSG_SB_EEEEEEEvNS4_8identityESZ_S19_vS1A_EENS_8epilogue10collective18CollectiveEpilogueINS1C_23Sm100TmaWarpSpecializedILi4ELi2ELi32ELb1ELb0EEEJSH_NS5_IJNSS_ISE_SB_EES1H_EEESI_SJ_SI_SJ_NS1C_6fusion15FusionCallbacksIS1G_NS1J_17LinearCombinationISI_fSI_fLNS_15FloatRoundStyleE2EEESH_S1I_JEEENS4_5SM1004TMEM4LOAD26SM100_TMEM_LOAD_16dp256b8xESZ_NS10_INS11_ILi3ELi4ELi3EEES14_NSS_INS5_IJS15_SE_EEENS5_IJSE_SB_EEEEEEENS4_17SM75_U32x4_LDSM_NENS4_14SM90_TMA_STOREES1X_NS4_17SM90_U32x4_STSM_NENS4_39AutoVectorizingCopyWithAssumedAlignmentILi128EEEEEEvvEEEEvNT_6ParamsE)
        .other          _ZN7cutlass13device_kernelINS_4gemm6kernel13GemmUniversalIN4cute5tupleIJiiiiEEENS1_10collective13CollectiveMmaINS1_35MainloopSm100TmaUmmaWarpSpecializedILi5ELi2ELi4ENS5_IJNS4_1CILi1EEESB_SB_EEEEENS5_IJNSA_ILi64EEENSA_ILi256EEENSA_ILi32EEEEEENS_10bfloat16_tENS5_IJlSB_lEEESI_SJ_NS4_8TiledMMAINS4_8MMA_AtomIJNS4_20SM100_MMA_F16BF16_SSISI_SI_fLi64ELi256ELNS4_4UMMA5MajorE0ELSO_0ELNSN_7ScaleInE0ELSP_0EEEEEENS4_6LayoutISC_NS5_IJNSA_ILi0EEEST_ST_EEEEENS5_IJNS4_10UnderscoreESW_SW_EEEEENS4_13SM90_TMA_LOADENS4_14ComposedLayoutINS4_7SwizzleILi2ELi4ELi3EEENS4_18smem_ptr_flag_bitsILi16EEENSS_INS5_IJNSA_ILi8EEESG_EEENS5_IJSG_SB_EEEEEEEvNS4_8identityESZ_S19_vS1A_EENS_8epilogue10collective18CollectiveEpilogueINS1C_23Sm100TmaWarpSpecializedILi4ELi2ELi32ELb1ELb0EEEJSH_NS5_IJNSS_ISE_SB_EES1H_EEESI_SJ_SI_SJ_NS1C_6fusion15FusionCallbacksIS1G_NS1J_17LinearCombinationISI_fSI_fLNS_15FloatRoundStyleE2EEESH_S1I_JEEENS4_5SM1004TMEM4LOAD26SM100_TMEM_LOAD_16dp256b8xESZ_NS10_INS11_ILi3ELi4ELi3EEES14_NSS_INS5_IJS15_SE_EEENS5_IJSE_SB_EEEEEEENS4_17SM75_U32x4_LDSM_NENS4_14SM90_TMA_STOREES1X_NS4_17SM90_U32x4_STSM_NENS4_39AutoVectorizingCopyWithAssumedAlignmentILi128EEEEEEvvEEEEvNT_6ParamsE,@"STO_CUDA_ENTRY STV_DEFAULT"
_ZN7cutlass13device_kernelINS_4gemm6kernel13GemmUniversalIN4cute5tupleIJiiiiEEENS1_10collective13CollectiveMmaINS1_35MainloopSm100TmaUmmaWarpSpecializedILi5ELi2ELi4ENS5_IJNS4_1CILi1EEESB_SB_EEEEENS5_IJNSA_ILi64EEENSA_ILi256EEENSA_ILi32EEEEEENS_10bfloat16_tENS5_IJlSB_lEEESI_SJ_NS4_8TiledMMAINS4_8MMA_AtomIJNS4_20SM100_MMA_F16BF16_SSISI_SI_fLi64ELi256ELNS4_4UMMA5MajorE0ELSO_0ELNSN_7ScaleInE0ELSP_0EEEEEENS4_6LayoutISC_NS5_IJNSA_ILi0EEEST_ST_EEEEENS5_IJNS4_10UnderscoreESW_SW_EEEEENS4_13SM90_TMA_LOADENS4_14ComposedLayoutINS4_7SwizzleILi2ELi4ELi3EEENS4_18smem_ptr_flag_bitsILi16EEENSS_INS5_IJNSA_ILi8EEESG_EEENS5_IJSG_SB_EEEEEEEvNS4_8identityESZ_S19_vS1A_EENS_8epilogue10collective18CollectiveEpilogueINS1C_23Sm100TmaWarpSpecializedILi4ELi2ELi32ELb1ELb0EEEJSH_NS5_IJNSS_ISE_SB_EES1H_EEESI_SJ_SI_SJ_NS1C_6fusion15FusionCallbacksIS1G_NS1J_17LinearCombinationISI_fSI_fLNS_15FloatRoundStyleE2EEESH_S1I_JEEENS4_5SM1004TMEM4LOAD26SM100_TMEM_LOAD_16dp256b8xESZ_NS10_INS11_ILi3ELi4ELi3EEES14_NSS_INS5_IJS15_SE_EEENS5_IJSE_SB_EEEEEEENS4_17SM75_U32x4_LDSM_NENS4_14SM90_TMA_STOREES1X_NS4_17SM90_U32x4_STSM_NENS4_39AutoVectorizingCopyWithAssumedAlignmentILi128EEEEEEvvEEEEvNT_6ParamsE:
[----:B------:R-:W1:Y:S01]  /*0000*/  LDC R1, c[0x0][0x37c] ;  /* 0x0000df00ff017b82 */ /* 0x000e620000000800 */
[----:B------:R-:W2:Y:S01]  /*0010*/  S2R R101, SR_TID.X ;  /* 0x0000000000657919 */ /* 0x000ea20000002100 */
[----:B------:R-:W3:Y:S01]  /*0020*/  LDCU.64 UR4, c[0x0][0x890] ;  /* 0x00011200ff0477ac */ /* 0x000ee20008000a00 */
[----:B------:R-:W-:Y:S02]  /*0030*/  PRMT R88, RZ, 0x7610, R88 ;  /* 0x00007610ff587816 */ /* 0x000fe40000000058 */
[----:B------:R-:W-:Y:S01]  /*0040*/  ELECT P5, URZ, PT ;  /* 0x0000000000ff782f */ /* 0x000fe200038a0000 */
[----:B------:R-:W4:Y:S01]  /*0050*/  LDCU.64 UR46, c[0x0][0x358] ;  /* 0x00006b00ff2e77ac */ /* 0x000f220008000a00 */
[----:B---3--:R-:W-:-:S04]  /*0060*/  UISETP.NE.U32.AND UP0, UPT, UR4, URZ, UPT ;  /* 0x000000ff0400728c */ /* 0x008fc8000bf05070 */
[----:B------:R-:W-:Y:S01]  /*0070*/  UISETP.NE.AND.EX UP0, UPT, UR5, URZ, UPT, UP0 ;  /* 0x000000ff0500728c */ /* 0x000fe2000bf05300 */
[----:B--2---:R-:W-:-:S05]  /*0080*/  SHF.R.U32.HI R93, RZ, 0x5, R101 ;  /* 0x00000005ff5d7819 */ /* 0x004fca0000011665 */
[----:B------:R-:W2:Y:S02]  /*0090*/  SHFL.IDX PT, R0, R93, RZ, 0x1f ;  /* 0x00001fff5d007589 */ /* 0x000ea400000e0000 */
[----:B--2---:R-:W-:Y:S01]  /*00a0*/  R2UR UR8, R0 ;  /* 0x00000000000872ca */ /* 0x004fe200000e0000 */
[----:B-1--4-:R-:W-:-:S14]  /*00b0*/  BRA.U UP0, `(.L_x_0) ;  /* 0x00000001002c7547 */ /* 0x012fdc000b800000 */
[----:B------:R-:W1:Y:S02]  /*00c0*/  LDCU.64 UR6, c[0x0][0x888] ;  /* 0x00011100ff0677ac */ /* 0x000e640008000a00 */
[----:B-1----:R-:W-:-:S04]  /*00d0*/  UISETP.NE.U32.AND UP0, UPT, UR6, URZ, UPT ;  /* 0x000000ff0600728c */ /* 0x002fc8000bf05070 */
[----:B------:R-:W-:-:S09]  /*00e0*/  UISETP.NE.AND.EX UP0, UPT, UR7, URZ, UPT, UP0 ;  /* 0x000000ff0700728c */ /* 0x000fd2000bf05300 */
[----:B------:R-:W-:Y:S05]  /*00f0*/  BRA.U !UP0, `(.L_x_1) ;  /* 0x0000000108107547 */ /* 0x000fea000b800000 */
[----:B------:R-:W1:Y:S02]  /*0100*/  LDC.64 R2, c[0x0][0x888] ;  /* 0x00022200ff027b82 */ /* 0x000e640000000a00 */
[----:B-1----:R1:W5:Y:S01]  /*0110*/  LDG.E R49, desc[UR46][R2.64] ;  /* 0x0000002e02317981 */ /* 0x002362000c1e1900 */
[----:B------:R-:W-:Y:S01]  /*0120*/  HFMA2 R88, -RZ, RZ, 0, 5.9604644775390625e-08 ;  /* 0x00000001ff587431 */ /* 0x000fe200000001ff */
[----:B------:R-:W-:Y:S05]  /*0130*/  BRA `(.L_x_0) ;  /* 0x00000000000c7947 */ /* 0x000fea0003800000 */
.L_x_1:
[----:B------:R-:W1:Y:S01]  /*0140*/  LDCU UR6, c[0x0][0x880] ;  /* 0x00011000ff0677ac */ /* 0x000e620008000800 */
[----:B------:R-:W-:Y:S01]  /*0150*/  HFMA2 R88, -RZ, RZ, 0, 5.9604644775390625e-08 ;  /* 0x00000001ff587431 */ /* 0x000fe200000001ff */
[----:B-1----:R-:W-:-:S07]  /*0160*/  MOV R49, UR6 ;  /* 0x0000000600317c02 */ /* 0x002fce0008000f00 */
.L_x_0:
[----:B------:R-:W2:Y:S02]  /*0170*/  LDCU.64 UR6, c[0x0][0x8b0] ;  /* 0x00011600ff0677ac */ /* 0x000ea40008000a00 */
[----:B--2---:R-:W-:-:S04]  /*0180*/  UISETP.NE.U32.AND UP0, UPT, UR6, URZ, UPT ;  /* 0x000000ff0600728c */ /* 0x004fc8000bf05070 */
[----:B------:R-:W-:-:S09]  /*0190*/  UISETP.NE.AND.EX UP0, UPT, UR7, URZ, UPT, UP0 ;  /* 0x000000ff0700728c */ /* 0x000fd2000bf05300 */
[----:B------:R-:W-:Y:S05]  /*01a0*/  BRA.U UP0, `(.L_x_2) ;  /* 0x0000000100247547 */ /* 0x000fea000b800000 */
[----:B------:R-:W2:Y:S02]  /*01b0*/  LDCU.64 UR6, c[0x0][0x8a8] ;  /* 0x00011500ff0677ac */ /* 0x000ea40008000a00 */
[----:B--2---:R-:W-:-:S04]  /*01c0*/  UISETP.NE.U32.AND UP0, UPT, UR6, URZ, UPT ;  /* 0x000000ff0600728c */ /* 0x004fc8000bf05070 */
[----:B------:R-:W-:-:S09]  /*01d0*/  UISETP.NE.AND.EX UP0, UPT, UR7, URZ, UPT, UP0 ;  /* 0x000000ff0700728c */ /* 0x000fd2000bf05300 */
[----:B------:R-:W-:Y:S05]  /*01e0*/  BRA.U !UP0, `(.L_x_3) ;  /* 0x00000001080c7547 */ /* 0x000fea000b800000 */
[----:B-1----:R-:W1:Y:S02]  /*01f0*/  LDC.64 R2, c[0x0][0x8a8] ;  /* 0x00022a00ff027b82 */ /* 0x002e640000000a00 */
[----:B-1----:R2:W5:Y:S01]  /*0200*/  LDG.E R47, desc[UR46][R2.64] ;  /* 0x0000002e022f7981 */ /* 0x002562000c1e1900 */
[----:B------:R-:W-:Y:S05]  /*0210*/  BRA `(.L_x_2) ;  /* 0x0000000000087947 */ /* 0x000fea0003800000 */
.L_x_3:
[----:B------:R-:W2:Y:S02]  /*0220*/  LDCU UR6, c[0x0][0x8a0] ;  /* 0x00011400ff0677ac */ /* 0x000ea40008000800 */
[----:B--2---:R-:W-:Y:S02]  /*0230*/  MOV R47, UR6 ;  /* 0x00000006002f7c02 */ /* 0x004fe40008000f00 */
.L_x_2:
[----:B------:R-:W-:Y:S01]  /*0240*/  IMAD.U32 R0, RZ, RZ, UR8 ;  /* 0x00000008ff007e24 */ /* 0x000fe2000f8e00ff */
[----:B------:R-:W-:Y:S04]  /*0250*/  BSSY.RECONVERGENT B0, `(.L_x_4) ;  /* 0x000000c000007945 */ /* 0x000fe80003800200 */
[C---:B------:R-:W-:Y:S02]  /*0260*/  ISETP.NE.OR P1, PT, R0.reuse, 0x1, !P5 ;  /* 0x000000010000780c */ /* 0x040fe40006f25670 */
[----:B------:R-:W-:-:S11]  /*0270*/  ISETP.NE.OR P0, PT, R0, 0x3, !P5 ;  /* 0x000000030000780c */ /* 0x000fd60006f05670 */
[----:B------:R-:W-:Y:S05]  /*0280*/  @P1 BRA `(.L_x_5) ;  /* 0x0000000000201947 */ /* 0x000fea0003800000 */
[----:B------:R-:W3:Y:S02]  /*0290*/  LDCU.64 UR6, c[0x0][0x348] ;  /* 0x00006900ff0677ac */ /* 0x000ee40008000a00 */
[----:B---3--:R-:W-:Y:S02]  /*02a0*/  UIADD3 UR10, UP1, UPT, UR6, 0x80, URZ ;  /* 0x00000080060a7890 */ /* 0x008fe4000ff3e0ff */
[----:B------:R-:W-:Y:S02]  /*02b0*/  UIADD3 UR6, UP0, UPT, UR6, 0x180, URZ ;  /* 0x0000018006067890 */ /* 0x000fe4000ff1e0ff */
[----:B------:R-:W-:Y:S02]  /*02c0*/  UIADD3.X UR11, UPT, UPT, URZ, UR7, URZ, UP1, !UPT ;  /* 0x00000007ff0b7290 */ /* 0x000fe40008ffe4ff */
[----:B------:R-:W-:-:S07]  /*02d0*/  UIADD3.X UR7, UPT, UPT, URZ, UR7, URZ, UP0, !UPT ;  /* 0x00000007ff077290 */ /* 0x000fce00087fe4ff */
[----:B------:R3:W-:Y:S02]  /*02e0*/  UTMACCTL.PF [UR10] ;  /* 0x000000000a0079b9 */ /* 0x0007e40008040000 */
[----:B------:R3:W-:Y:S02]  /*02f0*/  UTMACCTL.PF [UR6] ;  /* 0x00000000060079b9 */ /* 0x0007e40008040000 */
[----:B---3--:R-:W-:Y:S01]  /*0300*/  NOP ;  /* 0x0000000000007918 */ /* 0x008fe20000000000 */
.L_x_5:
[----:B------:R-:W-:Y:S05]  /*0310*/  BSYNC.RECONVERGENT B0 ;  /* 0x0000000000007941 */ /* 0x000fea0003800200 */
.L_x_4:
[----:B------:R-:W-:Y:S04]  /*0320*/  BSSY.RECONVERGENT B0, `(.L_x_6) ;  /* 0x000000a000007945 */ /* 0x000fe80003800200 */
        /* <DEDUP_REMOVED lines=9> */
.L_x_7:
[----:B------:R-:W-:Y:S05]  /*03c0*/  BSYNC.RECONVERGENT B0 ;  /* 0x0000000000007941 */ /* 0x000fea0003800200 */
.L_x_6:
[----:B------:R-:W3:Y:S01]  /*03d0*/  LDCU.64 UR6, c[0x0][0x888] ;  /* 0x00011100ff0677ac */ /* 0x000ee20008000a00 */
[----:B------:R-:W-:Y:S02]  /*03e0*/  UISETP.EQ.U32.AND UP1, UPT, UR4, URZ, UPT ;  /* 0x000000ff0400728c */ /* 0x000fe4000bf22070 */
[----:B------:R-:W-:Y:S02]  /*03f0*/  UPLOP3.LUT UP2, UPT, UPT, UPT, UPT, 0x80, 0x8 ;  /* 0x000000000008789c */ /* 0x000fe40003f4f070 */
[----:B---3--:R-:W-:-:S04]  /*0400*/  UISETP.NE.U32.AND UP0, UPT, UR6, URZ, UPT ;  /* 0x000000ff0600728c */ /* 0x008fc8000bf05070 */
[----:B------:R-:W-:-:S04]  /*0410*/  UISETP.NE.AND.EX UP0, UPT, UR7, URZ, UPT, UP0 ;  /* 0x000000ff0700728c */ /* 0x000fc8000bf05300 */
[----:B------:R-:W-:-:S04]  /*0420*/  UISETP.EQ.OR.EX UP3, UPT, UR5, URZ, !UP0, UP1 ;  /* 0x000000ff0500728c */ /* 0x000fc8000c762710 */
[----:B------:R-:W-:-:S05]  /*0430*/  UP2UR UR50, UPR, URZ, 0x8 ;  /* 0x00000008ff327883 */ /* 0x000fca0008000000 */
[----:B------:R-:W-:Y:S07]  /*0440*/  BRA.U !UP3, `(.L_x_8) ;  /* 0x000000010b207547 */ /* 0x000fee000b800000 */
[----:B------:R-:W-:Y:S01]  /*0450*/  UISETP.NE.U32.AND UP2, UPT, UR4, URZ, UPT ;  /* 0x000000ff0400728c */ /* 0x000fe2000bf45070 */
[----:B-----5:R-:W-:Y:S01]  /*0460*/  FSETP.NEU.AND P0, PT, R49, RZ, PT ;  /* 0x000000ff3100720b */ /* 0x020fe20003f0d000 */
[----:B------:R-:W-:Y:S02]  /*0470*/  USEL UR4, URZ, 0xffffffff, UP0 ;  /* 0xffffffffff047887 */ /* 0x000fe40008000000 */
[----:B------:R-:W-:-:S10]  /*0480*/  UISETP.NE.AND.EX UP2, UPT, UR5, URZ, UPT, UP2 ;  /* 0x000000ff0500728c */ /* 0x000fd4000bf45320 */
[----:B------:R-:W-:Y:S01]  /*0490*/  VOTEU.ANY UP1, P0 ;  /* 0x0000000000ff7886 */ /* 0x000fe20000020100 */
[----:B------:R-:W-:-:S04]  /*04a0*/  @!UP2 USEL UR4, URZ, 0xffffffff, UP1 ;  /* 0xffffffffff04a887 */ /* 0x000fc80008800000 */
[----:B------:R-:W-:-:S04]  /*04b0*/  ULOP3.LUT UR4, UR4, 0x1, URZ, 0xc0, !UPT ;  /* 0x0000000104047892 */ /* 0x000fc8000f8ec0ff */
[----:B------:R-:W-:-:S11]  /*04c0*/  UISETP.NE.U32.AND UP2, UPT, UR4, 0x1, UPT ;  /* 0x000000010400788c */ /* 0x000fd6000bf45070 */
.L_x_8:
[----:B-12---:R-:W1:Y:S01]  /*04d0*/  SHFL.IDX PT, R2, R93, RZ, 0x1f ;  /* 0x00001fff5d027589 */ /* 0x006e6200000e0000 */
[----:B------:R-:W-:-:S04]  /*04e0*/  UISETP.NE.AND UP1, UPT, UR8, 0x2, UPT ;  /* 0x000000020800788c */ /* 0x000fc8000bf25270 */
[----:B------:R-:W-:Y:S01]  /*04f0*/  USEL UR6, URZ, 0x1, UP1 ;  /* 0x00000001ff067887 */ /* 0x000fe20008800000 */
[----:B-1----:R-:W-:-:S13]  /*0500*/  ISETP.NE.AND P0, PT, R2, RZ, PT ;  /* 0x000000ff0200720c */ /* 0x002fda0003f05270 */
[----:B------:R-:W-:Y:S05]  /*0510*/  @P0 BRA `(.L_x_9) ;  /* 0x0000000000500947 */ /* 0x000fea0003800000 */
[----:B------:R-:W1:Y:S01]  /*0520*/  S2UR UR5, SR_CgaCtaId ;  /* 0x00000000000579c3 */ /* 0x000e620000008800 */
[----:B------:R-:W-:Y:S01]  /*0530*/  UMOV UR7, 0x400 ;  /* 0x0000040000077882 */ /* 0x000fe20000000000 */
[----:B------:R-:W-:Y:S01]  /*0540*/  UMOV UR4, 0x1 ;  /* 0x0000000100047882 */ /* 0x000fe20000000000 */
[----:B------:R-:W-:Y:S01]  /*0550*/  ELECT P0, URZ, PT ;  /* 0x0000000000ff782f */ /* 0x000fe20003800000 */
[----:B------:R-:W-:-:S04]  /*0560*/  UIADD3 UR10, UPT, UPT, -UR4, 0x100000, URZ ;  /* 0x00100000040a7890 */ /* 0x000fc8000fffe1ff */
[----:B------:R-:W-:Y:S02]  /*0570*/  USHF.L.U32 UR11, UR10, 0xb, URZ ;  /* 0x0000000b0a0b7899 */ /* 0x000fe400080006ff */
[----:B------:R-:W-:Y:S02]  /*0580*/  USHF.L.U32 UR10, UR10, 0x1, URZ ;  /* 0x000000010a0a7899 */ /* 0x000fe400080006ff */
[----:B-1----:R-:W-:Y:S01]  /*0590*/  ULEA UR5, UR5, UR7, 0x18 ;  /* 0x0000000705057291 */ /* 0x002fe2000f8ec0ff */
[----:B------:R-:W1:Y:S11]  /*05a0*/  FENCE.VIEW.ASYNC.S ;  /* 0x00000000000073c6 */ /* 0x000e760000000000 */
[----:B-1----:R1:W2:Y:S01]  /*05b0*/  SYNCS.EXCH.64 URZ, [UR5], UR10 ;  /* 0x0000000a05ff75b2 */ /* 0x0022a20008000100 */
[----:B------:R1:W3:Y:S01]  /*05c0*/  SYNCS.EXCH.64 URZ, [UR5+0x28], UR10 ;  /* 0x0000280a05ff75b2 */ /* 0x0002e20008000100 */
[----:B------:R1:W4:Y:S01]  /*05d0*/  SYNCS.EXCH.64 URZ, [UR5+0x8], UR10 ;  /* 0x0000080a05ff75b2 */ /* 0x0003220008000100 */
[----:B------:R1:W1:Y:S01]  /*05e0*/  SYNCS.EXCH.64 URZ, [UR5+0x30], UR10 ;  /* 0x0000300a05ff75b2 */ /* 0x0002620008000100 */
[----:B------:R1:W1:Y:S01]  /*05f0*/  SYNCS.EXCH.64 URZ, [UR5+0x10], UR10 ;  /* 0x0000100a05ff75b2 */ /* 0x0002620008000100 */
[----:B------:R1:W1:Y:S01]  /*0600*/  SYNCS.EXCH.64 URZ, [UR5+0x38], UR10 ;  /* 0x0000380a05ff75b2 */ /* 0x0002620008000100 */
[----:B------:R1:W1:Y:S01]  /*0610*/  SYNCS.EXCH.64 URZ, [UR5+0x18], UR10 ;  /* 0x0000180a05ff75b2 */ /* 0x0002620008000100 */
[----:B------:R1:W1:Y:S01]  /*0620*/  SYNCS.EXCH.64 URZ, [UR5+0x40], UR10 ;  /* 0x0000400a05ff75b2 */ /* 0x0002620008000100 */
[----:B------:R1:W1:Y:S01]  /*0630*/  SYNCS.EXCH.64 URZ, [UR5+0x20], UR10 ;  /* 0x0000200a05ff75b2 */ /* 0x0002620008000100 */
[----:B------:R1:W1:Y:S01]  /*0640*/  SYNCS.EXCH.64 URZ, [UR5+0x48], UR10 ;  /* 0x0000480a05ff75b2 */ /* 0x0002620008000100 */
[----:B------:R-:W-:Y:S01]  /*0650*/  NOP ;  /* 0x0000000000007918 */ /* 0x000fe20000000000 */
.L_x_9:
[----:B------:R-:W2:Y:S01]  /*0660*/  SHFL.IDX PT, R2, R93, RZ, 0x1f ;  /* 0x00001fff5d027589 */ /* 0x000ea200000e0000 */
[----:B------:R-:W-:Y:S01]  /*0670*/  NOP ;  /* 0x0000000000007918 */ /* 0x000fe20000000000 */
[----:B--2---:R-:W-:-:S13]  /*0680*/  ISETP.NE.AND P0, PT, R2, 0x1, PT ;  /* 0x000000010200780c */ /* 0x004fda0003f05270 */
[----:B------:R-:W-:Y:S05]  /*0690*/  @P0 BRA `(.L_x_10) ;  /* 0x0000000000580947 */ /* 0x000fea0003800000 */
[----:B------:R-:W2:Y:S01]  /*06a0*/  S2UR UR7, SR_CgaCtaId ;  /* 0x00000000000779c3 */ /* 0x000ea20000008800 */
[----:B------:R-:W-:Y:S01]  /*06b0*/  UMOV UR9, 0x400 ;  /* 0x0000040000097882 */ /* 0x000fe20000000000 */
[----:B-1----:R-:W-:Y:S01]  /*06c0*/  UMOV UR5, 0x20 ;  /* 0x0000002000057882 */ /* 0x002fe20000000000 */
[----:B------:R-:W-:Y:S01]  /*06d0*/  UMOV UR4, 0x80 ;  /* 0x0000008000047882 */ /* 0x000fe20000000000 */
[----:B------:R-:W-:-:S04]  /*06e0*/  UIADD3 UR10, UPT, UPT, -UR5, 0x100000, URZ ;  /* 0x00100000050a7890 */ /* 0x000fc8000fffe1ff */
[----:B------:R-:W-:Y:S02]  /*06f0*/  USHF.L.U32 UR11, UR10, 0xb, URZ ;  /* 0x0000000b0a0b7899 */ /* 0x000fe400080006ff */
[----:B------:R-:W-:Y:S02]  /*0700*/  USHF.L.U32 UR10, UR10, 0x1, URZ ;  /* 0x000000010a0a7899 */ /* 0x000fe400080006ff */
[----:B------:R-:W-:-:S04]  /*0710*/  UIADD3 UR4, UPT, UPT, -UR4, 0x100000, URZ ;  /* 0x0010000004047890 */ /* 0x000fc8000fffe1ff */
[----:B------:R-:W-:Y:S02]  /*0720*/  USHF.L.U32 UR5, UR4, 0xb, URZ ;  /* 0x0000000b04057899 */ /* 0x000fe400080006ff */
[----:B------:R-:W-:Y:S01]  /*0730*/  USHF.L.U32 UR4, UR4, 0x1, URZ ;  /* 0x0000000104047899 */ /* 0x000fe200080006ff */
[----:B------:R-:W-:Y:S01]  /*0740*/  ELECT P0, URZ, PT ;  /* 0x0000000000ff782f */ /* 0x000fe20003800000 */
[----:B--2---:R-:W-:Y:S01]  /*0750*/  ULEA UR7, UR7, UR9, 0x18 ;  /* 0x0000000907077291 */ /* 0x004fe2000f8ec0ff */
[----:B------:R-:W1:Y:S11]  /*0760*/  FENCE.VIEW.ASYNC.S ;  /* 0x00000000000073c6 */ /* 0x000e760000000000 */
[----:B-1----:R2:W1:Y:S01]  /*0770*/  SYNCS.EXCH.64 URZ, [UR7+0x50], UR10 ;  /* 0x0000500a07ff75b2 */ /* 0x0024620008000100 */
[----:B------:R2:W1:Y:S01]  /*0780*/  SYNCS.EXCH.64 URZ, [UR7+0x70], UR4 ;  /* 0x0000700407ff75b2 */ /* 0x0004620008000100 */
[----:B------:R2:W1:Y:S01]  /*0790*/  SYNCS.EXCH.64 URZ, [UR7+0x58], UR10 ;  /* 0x0000580a07ff75b2 */ /* 0x0004620008000100 */
[----:B------:R2:W1:Y:S01]  /*07a0*/  SYNCS.EXCH.64 URZ, [UR7+0x78], UR4 ;  /* 0x0000780407ff75b2 */ /* 0x0004620008000100 */
[----:B------:R2:W1:Y:S01]  /*07b0*/  SYNCS.EXCH.64 URZ, [UR7+0x60], UR10 ;  /* 0x0000600a07ff75b2 */ /* 0x0004620008000100 */
[----:B------:R2:W1:Y:S01]  /*07c0*/  SYNCS.EXCH.64 URZ, [UR7+0x80], UR4 ;  /* 0x0000800407ff75b2 */ /* 0x0004620008000100 */
[----:B------:R2:W1:Y:S01]  /*07d0*/  SYNCS.EXCH.64 URZ, [UR7+0x68], UR10 ;  /* 0x0000680a07ff75b2 */ /* 0x0004620008000100 */
[----:B------:R2:W1:Y:S02]  /*07e0*/  SYNCS.EXCH.64 URZ, [UR7+0x88], UR4 ;  /* 0x0000880407ff75b2 */ /* 0x0004640008000100 */
[----:B--2---:R-:W-:Y:S01]  /*07f0*/  NOP ;  /* 0x0000000000007918 */ /* 0x004fe20000000000 */
.L_x_10:
[----:B------:R-:W2:Y:S01]  /*0800*/  SHFL.IDX PT, R2, R93, RZ, 0x1f ;  /* 0x00001fff5d027589 */ /* 0x000ea200000e0000 */
[----:B------:R-:W-:Y:S01]  /*0810*/  NOP ;  /* 0x0000000000007918 */ /* 0x000fe20000000000 */
[----:B--2---:R-:W-:-:S13]  /*0820*/  ISETP.NE.AND P0, PT, R2, 0x3, PT ;  /* 0x000000030200780c */ /* 0x004fda0003f05270 */
[----:B------:R-:W-:Y:S05]  /*0830*/  @P0 BRA `(.L_x_11) ;  /* 0x0000000000300947 */ /* 0x000fea0003800000 */
[----:B-1----:R-:W1:Y:S01]  /*0840*/  S2UR UR5, SR_CgaCtaId ;  /* 0x00000000000579c3 */ /* 0x002e620000008800 */
        /* <DEDUP_REMOVED lines=8> */
[----:B-1----:R2:W1:Y:S01]  /*08d0*/  SYNCS.EXCH.64 URZ, [UR5+0x90], UR10 ;  /* 0x0000900a05ff75b2 */ /* 0x0024620008000100 */
[----:B------:R2:W1:Y:S02]  /*08e0*/  SYNCS.EXCH.64 URZ, [UR5+0x98], UR10 ;  /* 0x0000980a05ff75b2 */ /* 0x0004640008000100 */
[----:B--2---:R-:W-:Y:S01]  /*08f0*/  NOP ;  /* 0x0000000000007918 */ /* 0x004fe20000000000 */
.L_x_11:
[----:B------:R-:W2:Y:S01]  /*0900*/  SHFL.IDX PT, R2, R93, RZ, 0x1f ;  /* 0x00001fff5d027589 */ /* 0x000ea200000e0000 */
[----:B------:R-:W-:Y:S01]  /*0910*/  NOP ;  /* 0x0000000000007918 */ /* 0x000fe20000000000 */
[----:B--2---:R-:W-:-:S13]  /*0920*/  ISETP.NE.AND P0, PT, R2, 0x4, PT ;  /* 0x000000040200780c */ /* 0x004fda0003f05270 */
[----:B------:R-:W-:Y:S05]  /*0930*/  @P0 BRA `(.L_x_12) ;  /* 0x00000000004c0947 */ /* 0x000fea0003800000 */
[----:B-1----:R-:W1:Y:S01]  /*0940*/  S2UR UR5, SR_CgaCtaId ;  /* 0x00000000000579c3 */ /* 0x002e620000008800 */
[----:B------:R-:W-:Y:S01]  /*0950*/  UMOV UR9, 0x100 ;  /* 0x0000010000097882 */ /* 0x000fe20000000000 */
[----:B------:R-:W-:Y:S01]  /*0960*/  UMOV UR7, 0x400 ;  /* 0x0000040000077882 */ /* 0x000fe20000000000 */
[----:B------:R-:W-:Y:S01]  /*0970*/  USEL UR9, UR9, 0xe0, UP2 ;  /* 0x000000e009097887 */ /* 0x000fe20009000000 */
[----:B------:R-:W-:Y:S01]  /*0980*/  UMOV UR4, 0x1 ;  /* 0x0000000100047882 */ /* 0x000fe20000000000 */
[----:B------:R-:W-:Y:S01]  /*0990*/  ELECT P0, URZ, PT ;  /* 0x0000000000ff782f */ /* 0x000fe20003800000 */
[----:B------:R-:W-:-:S04]  /*09a0*/  UIADD3 UR10, UPT, UPT, -UR4, 0x100000, URZ ;  /* 0x00100000040a7890 */ /* 0x000fc8000fffe1ff */
[----:B------:R-:W-:Y:S02]  /*09b0*/  USHF.L.U32 UR11, UR10, 0xb, URZ ;  /* 0x0000000b0a0b7899 */ /* 0x000fe400080006ff */
[----:B------:R-:W-:Y:S02]  /*09c0*/  USHF.L.U32 UR10, UR10, 0x1, URZ ;  /* 0x000000010a0a7899 */ /* 0x000fe400080006ff */
[----:B------:R-:W-:-:S04]  /*09d0*/  UIADD3 UR12, UPT, UPT, -UR9, 0x100000, URZ ;  /* 0x00100000090c7890 */ /* 0x000fc8000fffe1ff */
[----:B------:R-:W-:Y:S02]  /*09e0*/  USHF.L.U32 UR13, UR12, 0xb, URZ ;  /* 0x0000000b0c0d7899 */ /* 0x000fe400080006ff */
[----:B------:R-:W-:Y:S02]  /*09f0*/  USHF.L.U32 UR12, UR12, 0x1, URZ ;  /* 0x000000010c0c7899 */ /* 0x000fe400080006ff */
[----:B-1----:R-:W-:Y:S01]  /*0a00*/  ULEA UR5, UR5, UR7, 0x18 ;  /* 0x0000000705057291 */ /* 0x002fe2000f8ec0ff */
[----:B------:R-:W1:Y:S11]  /*0a10*/  FENCE.VIEW.ASYNC.S ;  /* 0x00000000000073c6 */ /* 0x000e760000000000 */
[----:B-1----:R2:W1:Y:S01]  /*0a20*/  SYNCS.EXCH.64 URZ, [UR5+0xa0], UR10 ;  /* 0x0000a00a05ff75b2 */ /* 0x0024620008000100 */
[----:B------:R2:W1:Y:S01]  /*0a30*/  SYNCS.EXCH.64 URZ, [UR5+0xb0], UR12 ;  /* 0x0000b00c05ff75b2 */ /* 0x0004620008000100 */
[----:B------:R2:W1:Y:S01]  /*0a40*/  SYNCS.EXCH.64 URZ, [UR5+0xa8], UR10 ;  /* 0x0000a80a05ff75b2 */ /* 0x0004620008000100 */
[----:B------:R2:W1:Y:S02]  /*0a50*/  SYNCS.EXCH.64 URZ, [UR5+0xb8], UR12 ;  /* 0x0000b80c05ff75b2 */ /* 0x0004640008000100 */
[----:B--2---:R-:W-:Y:S01]  /*0a60*/  NOP ;  /* 0x0000000000007918 */ /* 0x004fe20000000000 */
.L_x_12:
        /* <DEDUP_REMOVED lines=26> */
.L_x_13:
        /* <DEDUP_REMOVED lines=18> */
.L_x_14:
[----:B-1----:R-:W1:Y:S01]  /*0d30*/  S2UR UR5, SR_CTAID.X ;  /* 0x00000000000579c3 */ /* 0x002e620000002500 */
[----:B------:R-:W-:-:S05]  /*0d40*/  CS2R.32 R87, SR_CgaSize ;  /* 0x0000000000577805 */ /* 0x000fca0000008a00 */
[----:B------:R-:W-:-:S05]  /*0d50*/  IMAD R87, R87, -0xa0, RZ ;  /* 0xffffff6057577824 */ /* 0x000fca00078e02ff */
[----:B------:R-:W-:-:S14]  /*0d60*/  R2UR UR9, R87 ;  /* 0x00000000570972ca */ /* 0x000fdc00000e0000 */
[----:B------:R-:W2:Y:S01]  /*0d70*/  LDCU UR9, c[0x0][UR9+0x2b0] ;  /* 0x00005600090977ac */ /* 0x000ea20008000800 */
[----:B------:R-:W-:Y:S01]  /*0d80*/  NOP ;  /* 0x0000000000007918 */ /* 0x000fe20000000000 */
[----:B------:R-:W-:-:S05]  /*0d90*/  CS2R.32 R87, SR_CgaSize ;  /* 0x0000000000577805 */ /* 0x000fca0000008a00 */
[----:B------:R-:W-:-:S05]  /*0da0*/  IMAD R87, R87, -0xa0, RZ ;  /* 0xffffff6057577824 */ /* 0x000fca00078e02ff */
[----:B------:R-:W-:-:S14]  /*0db0*/  R2UR UR7, R87 ;  /* 0x00000000570772ca */ /* 0x000fdc00000e0000 */
[----:B------:R-:W3:Y:S01]  /*0dc0*/  LDCU UR7, c[0x0][UR7+0x2b4] ;  /* 0x00005680070777ac */ /* 0x000ee20008000800 */
[----:B------:R-:W4:Y:S08]  /*0dd0*/  S2UR UR4, SR_CTAID.Y ;  /* 0x00000000000479c3 */ /* 0x000f300000002600 */
[----:B------:R-:W3:Y:S01]  /*0de0*/  LDC R10, c[0x0][0xb24] ;  /* 0x0002c900ff0a7b82 */ /* 0x000ee20000000800 */
[----:B-1----:R-:W-:-:S02]  /*0df0*/  I2FP.F32.U32 R87, UR5 ;  /* 0x0000000500577c45 */ /* 0x002fc40008201000 */
[----:B------:R-:W-:-:S05]  /*0e00*/  CS2R.32 R3, SR_CgaSize ;  /* 0x0000000000037805 */ /* 0x000fca0000008a00 */
[----:B------:R-:W-:-:S06]  /*0e10*/  IMAD R3, R3, -0xa0, RZ ;  /* 0xffffff6003037824 */ /* 0x000fcc00078e02ff */
[----:B------:R-:W1:Y:S01]  /*0e20*/  LDC R3, c[0x0][R3+0x2a0] ;  /* 0x0000a80003037b82 */ /* 0x000e620000000800 */
[----:B------:R-:W-:Y:S01]  /*0e30*/  MOV R15, UR5 ;  /* 0x00000005000f7c02 */ /* 0x000fe20008000f00 */
[----:B--2---:R-:W-:Y:S01]  /*0e40*/  FMUL R87, R87, UR9 ;  /* 0x0000000957577c20 */ /* 0x004fe20008400000 */
[----:B----4-:R-:W-:Y:S02]  /*0e50*/  I2FP.F32.U32 R86, UR4 ;  /* 0x0000000400567c45 */ /* 0x010fe40008201000 */
[----:B------:R-:W-:-:S05]  /*0e60*/  CS2R.32 R2, SR_CgaSize ;  /* 0x0000000000027805 */ /* 0x000fca0000008a00 */
[----:B------:R-:W-:-:S06]  /*0e70*/  IMAD R2, R2, -0xa0, RZ ;  /* 0xffffff6002027824 */ /* 0x000fcc00078e02ff */
[----:B------:R-:W2:Y:S01]  /*0e80*/  LDC R2, c[0x0][R2+0x2a4] ;  /* 0x0000a90002027b82 */ /* 0x000ea20000000800 */
[----:B------:R-:W-:Y:S01]  /*0e90*/  MOV R14, UR4 ;  /* 0x00000004000e7c02 */ /* 0x000fe20008000f00 */
[----:B------:R-:W4:Y:S01]  /*0ea0*/  F2I.U32.TRUNC.NTZ R87, R87 ;  /* 0x0000005700577305 */ /* 0x000f22000020f000 */
[----:B---3--:R-:W-:-:S05]  /*0eb0*/  FMUL R86, R86, UR7 ;  /* 0x0000000756567c20 */ /* 0x008fca0008400000 */
[----:B------:R-:W-:Y:S01]  /*0ec0*/  BAR.SYNC.DEFER_BLOCKING 0x0 ;  /* 0x0000000000007b1d */ /* 0x000fe20000010000 */
[----:B------:R-:W-:-:S05]  /*0ed0*/  ISETP.GE.AND P0, PT, R10, 0x1, PT ;  /* 0x000000010a00780c */ /* 0x000fca0003f06270 */
[----:B------:R-:W3:Y:S02]  /*0ee0*/  F2I.U32.TRUNC.NTZ R86, R86 ;  /* 0x0000005600567305 */ /* 0x000ee4000020f000 */
[----:B------:R-:W2:Y:S01]  /*0ef0*/  S2UR UR36, SR_CTAID.Z ;  /* 0x00000000002479c3 */ /* 0x000ea20000002700 */
[----:B----4-:R-:W-:-:S05]  /*0f00*/  IADD3 R87, PT, PT, -R87, RZ, RZ ;  /* 0x000000ff57577210 */ /* 0x010fca0007ffe1ff */
[----:B-1----:R-:W-:Y:S01]  /*0f10*/  IMAD R87, R3, R87, UR5 ;  /* 0x0000000503577e24 */ /* 0x002fe2000f8e0257 */
[----:B---3--:R-:W-:-:S05]  /*0f20*/  IADD3 R86, PT, PT, -R86, RZ, RZ ;  /* 0x000000ff56567210 */ /* 0x008fca0007ffe1ff */
[----:B--2---:R-:W-:Y:S01]  /*0f30*/  IMAD R86, R2, R86, UR4 ;  /* 0x0000000402567e24 */ /* 0x004fe2000f8e0256 */
[----:B------:R-:W-:Y:S06]  /*0f40*/  @!P0 BRA `(.L_x_15) ;  /* 0x0000000000b88947 */ /* 0x000fec0003800000 */
[----:B------:R-:W1:Y:S01]  /*0f50*/  LDC.64 R4, c[0x0][0xb18] ;  /* 0x0002c600ff047b82 */ /* 0x000e620000000a00 */
[----:B------:R-:W-:-:S07]  /*0f60*/  ISETP.NE.AND P0, PT, R10, 0x1, PT ;  /* 0x000000010a00780c */ /* 0x000fce0003f05270 */
[----:B------:R-:W2:Y:S08]  /*0f70*/  LDC R9, c[0x0][0xb0c] ;  /* 0x0002c300ff097b82 */ /* 0x000eb00000000800 */
[----:B------:R-:W3:Y:S08]  /*0f80*/  LDC R12, c[0x0][0x370] ;  /* 0x0000dc00ff0c7b82 */ /* 0x000ef00000000800 */
[----:B------:R-:W4:Y:S01]  /*0f90*/  LDC R11, c[0x0][0x374] ;  /* 0x0000dd00ff0b7b82 */ /* 0x000f220000000800 */
[----:B-1----:R-:W-:-:S07]  /*0fa0*/  ISETP.NE.AND P1, PT, R4, 0x1, PT ;  /* 0x000000010400780c */ /* 0x002fce0003f25270 */
[----:B------:R-:W3:Y:S01]  /*0fb0*/  LDC.64 R6, c[0x0][0xb10] ;  /* 0x0002c400ff067b82 */ /* 0x000ee20000000a00 */
[----:B--2---:R-:W-:-:S07]  /*0fc0*/  ISETP.NE.AND P2, PT, R9, 0x1, PT ;  /* 0x000000010900780c */ /* 0x004fce0003f45270 */
[----:B------:R-:W1:Y:S08]  /*0fd0*/  LDC R8, c[0x0][0xb20] ;  /* 0x0002c800ff087b82 */ /* 0x000e700000000800 */
[----:B------:R-:W2:Y:S01]  /*0fe0*/  LDC.64 R2, c[0x0][0xb28] ;  /* 0x0002ca00ff027b82 */ /* 0x000ea20000000a00 */
[----:B----4-:R-:W-:-:S04]  /*0ff0*/  IMAD.HI.U32 R13, R11, R5, RZ ;  /* 0x000000050b0d7227 */ /* 0x010fc800078e00ff */
[----:B------:R-:W-:-:S04]  /*1000*/  IMAD.HI.U32 R5, R14, R5, RZ ;  /* 0x000000050e057227 */ /* 0x000fc800078e00ff */
[----:B---3--:R-:W-:-:S05]  /*1010*/  IMAD.HI.U32 R16, R12, R6, RZ ;  /* 0x000000060c107227 */ /* 0x008fca00078e00ff */
[-C--:B------:R-:W-:Y:S01]  /*1020*/  @P2 SHF.R.U32.HI R12, RZ, R7.reuse, R16 ;  /* 0x00000007ff0c2219 */ /* 0x080fe20000011610 */
[----:B------:R-:W-:Y:S01]  /*1030*/  IMAD.HI.U32 R16, R15, R6, RZ ;  /* 0x000000060f107227 */ /* 0x000fe200078e00ff */
[-C--:B-1----:R-:W-:Y:S02]  /*1040*/  @P1 SHF.R.U32.HI R11, RZ, R8.reuse, R13 ;  /* 0x00000008ff0b1219 */ /* 0x082fe4000001160d */
[----:B------:R-:W-:Y:S02]  /*1050*/  SHF.R.U32.HI R5, RZ, R8, R5 ;  /* 0x00000008ff057219 */ /* 0x000fe40000011605 */
[----:B------:R-:W-:Y:S02]  /*1060*/  SHF.R.U32.HI R16, RZ, R7, R16 ;  /* 0x00000007ff107219 */ /* 0x000fe40000011610 */
[----:B------:R-:W-:Y:S01]  /*1070*/  SEL R5, R14, R5, !P1 ;  /* 0x000000050e057207 */ /* 0x000fe20004800000 */
[----:B--2---:R-:W-:Y:S01]  /*1080*/  IMAD.HI.U32 R13, R11, R2, RZ ;  /* 0x000000020b0d7227 */ /* 0x004fe200078e00ff */
[----:B------:R-:W-:-:S03]  /*1090*/  SEL R16, R15, R16, !P2 ;  /* 0x000000100f107207 */ /* 0x000fc60005000000 */
[----:B------:R-:W-:Y:S01]  /*10a0*/  IMAD.HI.U32 R6, R12, R2, RZ ;  /* 0x000000020c067227 */ /* 0x000fe200078e00ff */
[----:B------:R-:W-:-:S04]  /*10b0*/  @P0 SHF.R.U32.HI R11, RZ, R3, R13 ;  /* 0x00000003ff0b0219 */ /* 0x000fc8000001160d */
[----:B------:R-:W-:Y:S01]  /*10c0*/  @P0 SHF.R.U32.HI R12, RZ, R3, R6 ;  /* 0x00000003ff0c0219 */ /* 0x000fe20000011606 */
[----:B------:R-:W-:-:S04]  /*10d0*/  IMAD R11, R11, R10, RZ ;  /* 0x0000000a0b0b7224 */ /* 0x000fc800078e02ff */
[----:B------:R-:W-:Y:S01]  /*10e0*/  IMAD R6, R12, R10, RZ ;  /* 0x0000000a0c067224 */ /* 0x000fe200078e02ff */
[----:B------:R-:W-:-:S04]  /*10f0*/  ISETP.GE.AND P1, PT, R5, R11, PT ;  /* 0x0000000b0500720c */ /* 0x000fc80003f26270 */
[----:B------:R-:W-:Y:S01]  /*1100*/  ISETP.GE.OR P1, PT, R16, R6, P1 ;  /* 0x000000061000720c */ /* 0x000fe20000f26670 */
[----:B------:R-:W-:-:S05]  /*1110*/  IMAD.HI.U32 R6, R5, R2, RZ ;  /* 0x0000000205067227 */ /* 0x000fca00078e00ff */
[----:B------:R-:W-:-:S04]  /*1120*/  SHF.R.U32.HI R6, RZ, R3, R6 ;  /* 0x00000003ff067219 */ /* 0x000fc80000011606 */
[----:B------:R-:W-:-:S03]  /*1130*/  SEL R6, R5, R6, !P0 ;  /* 0x0000000605067207 */ /* 0x000fc60004000000 */
[----:B------:R-:W-:Y:S01]  /*1140*/  @!P1 IMAD.HI.U32 R7, R16, R2, RZ ;  /* 0x0000000210079227 */ /* 0x000fe200078e00ff */
[----:B------:R-:W-:-:S04]  /*1150*/  IADD3 R2, PT, PT, -R6, RZ, RZ ;  /* 0x000000ff06027210 */ /* 0x000fc80007ffe1ff */
[----:B------:R-:W-:Y:S01]  /*1160*/  @!P1 SHF.R.U32.HI R3, RZ, R3, R7 ;  /* 0x00000003ff039219 */ /* 0x000fe20000011607 */
[----:B------:R-:W-:Y:S01]  /*1170*/  IMAD R2, R10, R2, R5 ;  /* 0x000000020a027224 */ /* 0x000fe200078e0205 */
[----:B------:R-:W-:Y:S02]  /*1180*/  IADD3 R7, PT, PT, -R5, RZ, RZ ;  /* 0x000000ff05077210 */ /* 0x000fe40007ffe1ff */
[----:B------:R-:W-:-:S03]  /*1190*/  @!P1 SEL R3, R16, R3, !P0 ;  /* 0x0000000310039207 */ /* 0x000fc60004000000 */
[----:B------:R-:W-:Y:S02]  /*11a0*/  IMAD R7, R4, R7, R14 ;  /* 0x0000000704077224 */ /* 0x000fe400078e020e */
[--C-:B------:R-:W-:Y:S02]  /*11b0*/  @!P1 IMAD.IADD R6, R6, 0x1, -R3.reuse ;  /* 0x0000000106069824 */ /* 0x100fe400078e0a03 */
[----:B------:R-:W-:Y:S01]  /*11c0*/  @!P1 IMAD R3, R2, R12, R3 ;  /* 0x0000000c02039224 */ /* 0x000fe200078e0203 */
[----:B------:R-:W-:Y:S01]  /*11d0*/  IADD3 R2, PT, PT, -R16, RZ, RZ ;  /* 0x000000ff10027210 */ /* 0x000fe20007ffe1ff */
[----:B------:R-:W-:Y:S02]  /*11e0*/  @!P1 IMAD R5, R6, R10, R16 ;  /* 0x0000000a06059224 */ /* 0x000fe400078e0210 */
[----:B------:R-:W-:Y:S02]  /*11f0*/  @!P1 IMAD.MOV.U32 R16, RZ, RZ, R3 ;  /* 0x000000ffff109224 */ /* 0x000fe400078e0003 */
[----:B------:R-:W-:-:S02]  /*1200*/  IMAD R2, R9, R2, R15 ;  /* 0x0000000209027224 */ /* 0x000fc400078e020f */
[----:B------:R-:W-:Y:S02]  /*1210*/  IMAD R14, R5, R4, R7 ;  /* 0x00000004050e7224 */ /* 0x000fe400078e0207 */
[----:B------:R-:W-:Y:S02]  /*1220*/  IMAD R15, R16, R9, R2 ;  /* 0x00000009100f7224 */ /* 0x000fe400078e0202 */
.L_x_15:
[----:B------:R-:W1:Y:S01]  /*1230*/  LDCU UR4, c[0x0][0xb30] ;  /* 0x00016600ff0477ac */ /* 0x000e620008000800 */
[----:B------:R-:W2:Y:S08]  /*1240*/  S2UR UR37, SR_CgaCtaId ;  /* 0x00000000002579c3 */ /* 0x000eb00000008800 */
[----:B------:R-:W3:Y:S01]  /*1250*/  LDC R40, c[0x0][0xb24] ;  /* 0x0002c900ff287b82 */ /* 0x000ee20000000800 */
[----:B-1----:R-:W-:-:S09]  /*1260*/  UISETP.NE.AND UP1, UPT, UR4, 0x1, UPT ;  /* 0x000000010400788c */ /* 0x002fd2000bf25270 */
[----:B--2---:R-:W-:Y:S05]  /*1270*/  BRA.U UP1, `(.L_x_16) ;  /* 0x0000000101407547 */ /* 0x004fea000b800000 */
[----:B------:R-:W1:Y:S08]  /*1280*/  LDC.64 R4, c[0x0][0xb10] ;  /* 0x0002c400ff047b82 */ /* 0x000e700000000a00 */
[----:B------:R-:W2:Y:S08]  /*1290*/  LDC.64 R2, c[0x0][0xb18] ;  /* 0x0002c600ff027b82 */ /* 0x000eb00000000a00 */
[----:B------:R-:W4:Y:S08]  /*12a0*/  LDC R6, c[0x0][0xb20] ;  /* 0x0002c800ff067b82 */ /* 0x000f300000000800 */
[----:B------:R-:W3:Y:S01]  /*12b0*/  LDC R7, c[0x0][0xb0c] ;  /* 0x0002c300ff077b82 */ /* 0x000ee20000000800 */
[----:B-1----:R-:W-:-:S05]  /*12c0*/  IMAD.HI.U32 R4, R15, R4, RZ ;  /* 0x000000040f047227 */ /* 0x002fca00078e00ff */
[----:B------:R-:W-:Y:S01]  /*12d0*/  SHF.R.U32.HI R4, RZ, R5, R4 ;  /* 0x00000005ff047219 */ /* 0x000fe20000011604 */
[----:B--2---:R-:W-:Y:S01]  /*12e0*/  IMAD.HI.U32 R3, R14, R3, RZ ;  /* 0x000000030e037227 */ /* 0x004fe200078e00ff */
[----:B------:R-:W-:-:S04]  /*12f0*/  ISETP.NE.AND P0, PT, R2, 0x1, PT ;  /* 0x000000010200780c */ /* 0x000fc80003f05270 */
[----:B----4-:R-:W-:-:S04]  /*1300*/  SHF.R.U32.HI R3, RZ, R6, R3 ;  /* 0x00000006ff037219 */ /* 0x010fc80000011603 */
[----:B------:R-:W-:Y:S02]  /*1310*/  SEL R3, R14, R3, !P0 ;  /* 0x000000030e037207 */ /* 0x000fe40004000000 */
[----:B---3--:R-:W-:-:S04]  /*1320*/  ISETP.NE.AND P1, PT, R7, 0x1, PT ;  /* 0x000000010700780c */ /* 0x008fc80003f25270 */
[----:B------:R-:W-:-:S05]  /*1330*/  SEL R4, R15, R4, !P1 ;  /* 0x000000040f047207 */ /* 0x000fca0004800000 */
[----:B------:R-:W-:Y:S02]  /*1340*/  IMAD.IADD R5, R3, 0x1, -R4 ;  /* 0x0000000103057824 */ /* 0x000fe400078e0a04 */
[----:B------:R-:W-:Y:S02]  /*1350*/  IMAD.IADD R3, R4, 0x1, -R3 ;  /* 0x0000000104037824 */ /* 0x000fe400078e0a03 */
[----:B------:R-:W-:Y:S02]  /*1360*/  IMAD R15, R5, R7, R15 ;  /* 0x00000007050f7224 */ /* 0x000fe400078e020f */
[----:B------:R-:W-:-:S07]  /*1370*/  IMAD R14, R3, R2, R14 ;  /* 0x00000002030e7224 */ /* 0x000fce00078e020e */
.L_x_16:
[----:B------:R-:W-:Y:S01]  /*1380*/  BAR.SYNC.DEFER_BLOCKING 0x0 ;  /* 0x0000000000007b1d */ /* 0x000fe20000010000 */
[----:B------:R-:W-:Y:S01]  /*1390*/  UISETP.NE.AND UP1, UPT, UR8, 0x2, UPT ;  /* 0x000000020800788c */ /* 0x000fe2000bf25270 */
[----:B------:R-:W-:Y:S02]  /*13a0*/  ISETP.NE.OR P5, PT, R0, 0x2, !P5 ;  /* 0x000000020000780c */ /* 0x000fe40006fa5670 */
[----:B------:R-:W-:-:S06]  /*13b0*/  LOP3.LUT R2, R101, 0x1f, RZ, 0xc0, !PT ;  /* 0x0000001f65027812 */ /* 0x000fcc00078ec0ff */
[----:B------:R-:W-:Y:S05]  /*13c0*/  BRA.U UP1, `(.L_x_17) ;  /* 0x0000001101807547 */ /* 0x000fea000b800000 */
[----:B------:R-:W1:Y:S01]  /*13d0*/  LDCU UR13, c[0x0][0x38c] ;  /* 0x00007180ff0d77ac */ /* 0x000e620008000800 */
[----:B------:R-:W2:Y:S01]  /*13e0*/  LDC R8, c[0x0][0x370] ;  /* 0x0000dc00ff087b82 */ /* 0x000ea20000000800 */
[----:B------:R-:W-:Y:S01]  /*13f0*/  PLOP3.LUT P1, PT, PT, PT, UP2, 0x80, 0x8 ;  /* 0x000000000008781c */ /* 0x000fe20003f2f028 */
[----:B------:R-:W-:Y:S01]  /*1400*/  IMAD.MOV.U32 R17, RZ, RZ, 0x1 ;  /* 0x00000001ff117424 */ /* 0x000fe200078e00ff */
[----:B------:R-:W-:Y:S01]  /*1410*/  ISETP.EQ.OR P4, PT, R2, RZ, P5 ;  /* 0x000000ff0200720c */ /* 0x000fe20002f82670 */
[----:B------:R-:W-:Y:S01]  /*1420*/  IMAD.MOV.U32 R16, RZ, RZ, RZ ;  /* 0x000000ffff107224 */ /* 0x000fe200078e00ff */
[----:B------:R-:W-:Y:S02]  /*1430*/  PLOP3.LUT P1, PT, P1, PT, PT, 0x8, 0x80 ;  /* 0x000000000080781c */ /* 0x000fe40000f2e170 */
[----:B------:R-:W-:Y:S01]  /*1440*/  CS2R R12, SRZ ;  /* 0x00000000000c7805 */ /* 0x000fe2000001ff00 */
[----:B------:R-:W-:Y:S01]  /*1450*/  IMAD.MOV.U32 R11, RZ, RZ, 0x1 ;  /* 0x00000001ff0b7424 */ /* 0x000fe200078e00ff */
[----:B------:R-:W4:Y:S01]  /*1460*/  LDC R0, c[0x0][0x374] ;  /* 0x0000dd00ff007b82 */ /* 0x000f220000000800 */
[----:B------:R-:W2:Y:S01]  /*1470*/  LDCU.64 UR22, c[0x0][0x348] ;  /* 0x00006900ff1677ac */ /* 0x000ea20008000a00 */
[----:B------:R-:W-:Y:S01]  /*1480*/  UMOV UR6, URZ ;  /* 0x000000ff00067c82 */ /* 0x000fe20008000000 */
[----:B-1----:R-:W-:-:S04]  /*1490*/  UIADD3 UR5, UPT, UPT, UR13, 0x1f, URZ ;  /* 0x0000001f0d057890 */ /* 0x002fc8000fffe0ff */
[----:B------:R-:W-:-:S04]  /*14a0*/  USHF.R.S32.HI UR4, URZ, 0x1f, UR5 ;  /* 0x0000001fff047899 */ /* 0x000fc80008011405 */
[----:B------:R-:W-:-:S04]  /*14b0*/  ULEA.HI UR4, UR4, UR5, URZ, 0x5 ;  /* 0x0000000504047291 */ /* 0x000fc8000f8f28ff */
[----:B------:R-:W-:Y:S02]  /*14c0*/  USHF.R.S32.HI UR15, URZ, 0x5, UR4 ;  /* 0x00000005ff0f7899 */ /* 0x000fe40008011404 */
[----:B------:R-:W-:Y:S02]  /*14d0*/  UIADD3 UR4, UPT, UPT, UR13, -0x1, URZ ;  /* 0xffffffff0d047890 */ /* 0x000fe4000fffe0ff */
[----:B------:R-:W-:Y:S02]  /*14e0*/  UISETP.LT.U32.AND UP0, UPT, UR15, 0x5, UPT ;  /* 0x000000050f00788c */ /* 0x000fe4000bf01070 */
[----:B------:R-:W-:Y:S02]  /*14f0*/  UISETP.GE.U32.AND UP1, UPT, UR4, -0x3f, UPT ;  /* 0xffffffc10400788c */ /* 0x000fe4000bf26070 */
[----:B------:R-:W-:Y:S02]  /*1500*/  USEL UR14, UR15, 0x5, UP0 ;  /* 0x000000050f0e7887 */ /* 0x000fe40008000000 */
[----:B------:R-:W-:-:S02]  /*1510*/  UIADD3 UR13, UPT, UPT, UR13, 0x3e, URZ ;  /* 0x0000003e0d0d7890 */ /* 0x000fc4000fffe0ff */
[----:B------:R-:W-:Y:S02]  /*1520*/  UIADD3 UR5, UPT, UPT, UR14, -0x1, URZ ;  /* 0xffffffff0e057890 */ /* 0x000fe4000fffe0ff */
[----:B------:R-:W-:-:S03]  /*1530*/  UIADD3 UR7, UPT, UPT, UR15, -UR14, URZ ;  /* 0x8000000e0f077290 */ /* 0x000fc6000fffe0ff */
[----:B------:R-:W-:-:S04]  /*1540*/  @UP1 UIADD3 UR5, UPT, UPT, UR14, URZ, URZ ;  /* 0x000000ff0e051290 */ /* 0x000fc8000fffe0ff */
[----:B--2---:R-:W-:-:S12]  /*1550*/  UIADD3 UR5, UPT, UPT, UR5, 0x1, URZ ;  /* 0x0000000105057890 */ /* 0x004fd8000fffe0ff */
.L_x_35:
[----:B------:R-:W-:Y:S01]  /*1560*/  UISETP.NE.AND UP0, UPT, UR37, URZ, UPT ;  /* 0x000000ff2500728c */ /* 0x000fe2000bf05270 */
[----:B------:R-:W1:Y:S08]  /*1570*/  S2UR UR37, SR_CgaCtaId ;  /* 0x00000000002579c3 */ /* 0x000e700000008800 */
[----:B------:R-:W-:Y:S05]  /*1580*/  BRA.U UP0, `(.L_x_18) ;  /* 0x0000000100347547 */ /* 0x000fea000b800000 */
[----:B------:R-:W2:Y:S01]  /*1590*/  S2R R2, SR_CgaCtaId ;  /* 0x0000000000027919 */ /* 0x000ea20000008800 */
[----:B------:R-:W-:-:S04]  /*15a0*/  MOV R3, 0x400 ;  /* 0x0000040000037802 */ /* 0x000fc80000000f00 */
[----:B--2---:R-:W-:Y:S02]  /*15b0*/  LEA R2, R2, R3, 0x18 ;  /* 0x0000000302027211 */ /* 0x004fe400078ec0ff */
[----:B------:R-:W-:-:S03]  /*15c0*/  SHF.L.U32 R3, R11, 0x1f, RZ ;  /* 0x0000001f0b037819 */ /* 0x000fc600000006ff */
[----:B------:R-:W-:-:S04]  /*15d0*/  IMAD R2, R12, 0x8, R2 ;  /* 0x000000080c027824 */ /* 0x000fc800078e0202 */
[----:B------:R-:W2:Y:S02]  /*15e0*/  SYNCS.PHASECHK.TRANS64.TRYWAIT P0, [R2+URZ+0x110], R3 ;  /* 0x00011003020075a7 */ /* 0x000ea400080011ff */
[----:B--2---:R-:W-:Y:S05]  /*15f0*/  @!P0 BRA `(.L_x_19) ;  /* 0x00000078000c8947 */ /* 0x004fea0003800000 */
.L_x_132:
[----:B------:R-:W-:Y:S01]  /*1600*/  VIADD R12, R12, 0x1 ;  /* 0x000000010c0c7836 */ /* 0x000fe20000000000 */
[----:B------:R2:W-:Y:S04]  /*1610*/  SYNCS.ARRIVE.TRANS64.A1T0 RZ, [R2+URZ+0x100], RZ ;  /* 0x000100ff02ff79a7 */ /* 0x0005e800081000ff */
[----:B------:R-:W-:-:S04]  /*1620*/  ISETP.NE.AND P0, PT, R12, 0x2, PT ;  /* 0x000000020c00780c */ /* 0x000fc80003f05270 */
[----:B------:R-:W-:Y:S02]  /*1630*/  SEL R12, R12, RZ, P0 ;  /* 0x000000ff0c0c7207 */ /* 0x000fe40000000000 */
[----:B--2---:R-:W-:-:S04]  /*1640*/  SEL R2, RZ, 0x1, P0 ;  /* 0x00000001ff027807 */ /* 0x004fc80000000000 */
[----:B------:R-:W-:-:S07]  /*1650*/  LOP3.LUT R11, R11, R2, RZ, 0x3c, !PT ;  /* 0x000000020b0b7212 */ /* 0x000fce00078e3cff */
.L_x_18:
[----:B------:R-:W-:Y:S01]  /*1660*/  UMOV UR4, 0x400 ;  /* 0x0000040000047882 */ /* 0x000fe20000000000 */
[----:B------:R-:W-:Y:S01]  /*1670*/  SHF.L.U32 R2, R17, 0x1f, RZ ;  /* 0x0000001f11027819 */ /* 0x000fe200000006ff */
[----:B-1----:R-:W-:Y:S01]  /*1680*/  ULEA UR4, UR37, UR4, 0x18 ;  /* 0x0000000425047291 */ /* 0x002fe2000f8ec0ff */
[----:B------:R-:W-:Y:S01]  /*1690*/  R2UR UR35, R15 ;  /* 0x000000000f2372ca */ /* 0x000fe200000e0000 */
[----:B------:R-:W-:Y:S01]  /*16a0*/  UISETP.GE.U32.AND UP0, UPT, UR13, 0x3f, UPT ;  /* 0x0000003f0d00788c */ /* 0x000fe2000bf06070 */
[----:B------:R-:W-:Y:S01]  /*16b0*/  R2UR UR11, R14 ;  /* 0x000000000e0b72ca */ /* 0x000fe200000e0000 */
[----:B------:R-:W-:Y:S01]  /*16c0*/  ULEA UR8, UR6, UR4, 0x3 ;  /* 0x0000000406087291 */ /* 0x000fe2000f8e18ff */
[----:B------:R-:W-:-:S08]  /*16d0*/  UMOV UR24, URZ ;  /* 0x000000ff00187c82 */ /* 0x000fd00008000000 */
[----:B------:R1:W2:Y:S01]  /*16e0*/  SYNCS.PHASECHK.TRANS64.TRYWAIT P0, [UR8+0x28], R2 ;  /* 0x00002802ff0075a7 */ /* 0x0002a20008001108 */
[----:B------:R-:W-:Y:S02]  /*16f0*/  USHF.L.U32 UR35, UR35, 0x6, URZ ;  /* 0x0000000623237899 */ /* 0x000fe400080006ff */
[----:B------:R-:W-:Y:S01]  /*1700*/  USHF.L.U32 UR11, UR11, 0x8, URZ ;  /* 0x000000080b0b7899 */ /* 0x000fe200080006ff */
[----:B------:R-:W-:Y:S11]  /*1710*/  BRA.U !UP0, `(.L_x_20) ;  /* 0x0000000108a87547 */ /* 0x000ff6000b800000 */
[----:B------:R-:W-:Y:S01]  /*1720*/  UMOV UR16, URZ ;  /* 0x000000ff00107c82 */ /* 0x000fe20008000000 */
[----:B------:R-:W-:-:S05]  /*1730*/  UMOV UR17, UR6 ;  /* 0x0000000600117c82 */ /* 0x000fca0008000000 */
.L_x_25:
[----:B-1----:R-:W-:Y:S01]  /*1740*/  ULEA UR33, UR17, UR4, 0x3 ;  /* 0x0000000411217291 */ /* 0x002fe2000f8e18ff */
[----:B--2---:R-:W-:Y:S01]  /*1750*/  @!P5 MOV R3, 0x5000 ;  /* 0x000050000003d802 */ /* 0x004fe20000000f00 */
[----:B--2---:R-:W-:Y:S10]  /*1760*/  @P0 BRA `(.L_x_21) ;  /* 0x00000000000c0947 */ /* 0x004ff40003800000 */
[----:B------:R-:W-:-:S04]  /*1770*/  SHF.L.U32 R4, R17, 0x1f, RZ ;  /* 0x0000001f11047819 */ /* 0x000fc800000006ff */
[----:B------:R-:W2:Y:S02]  /*1780*/  SYNCS.PHASECHK.TRANS64.TRYWAIT P0, [UR33+0x28], R4 ;  /* 0x00002804ff0075a7 */ /* 0x000ea40008001121 */
[----:B--2---:R-:W-:Y:S05]  /*1790*/  @!P0 BRA `(.L_x_22) ;  /* 0x0000007400b88947 */ /* 0x004fea0003800000 */
.L_x_21:
[----:B------:R2:W-:Y:S01]  /*17a0*/  @!P5 SYNCS.ARRIVE.TRANS64 RZ, [UR33], R3 ;  /* 0x00000003ffffd9a7 */ /* 0x0005e20008000021 */
[----:B------:R-:W-:Y:S04]  /*17b0*/  BSSY.RECONVERGENT B0, `(.L_x_23) ;  /* 0x0000003000007945 */ /* 0x000fe80003800200 */
[----:B------:R-:W-:Y:S05]  /*17c0*/  @P4 BRA `(.L_x_24) ;  /* 0x0000000000044947 */ /* 0x000fea0003800000 */
[----:B------:R-:W-:Y:S05]  /*17d0*/  BPT.TRAP 0x1 ;  /* 0x000000040000795c */ /* 0x000fea0000300000 */
.L_x_24:
[----:B------:R-:W-:Y:S05]  /*17e0*/  BSYNC.RECONVERGENT B0 ;  /* 0x0000000000007941 */ /* 0x000fea0003800200 */
.L_x_23:
[----:B------:R-:W-:Y:S02]  /*17f0*/  UIADD3 UR6, UPT, UPT, UR17, 0x1, URZ ;  /* 0x0000000111067890 */ /* 0x000fe4000fffe0ff */
[----:B------:R-:W-:Y:S02]  /*1800*/  ULEA UR32, UR17, UR4, 0xc ;  /* 0x0000000411207291 */ /* 0x000fe4000f8e60ff */
[----:B------:R-:W-:Y:S02]  /*1810*/  UISETP.NE.AND UP0, UPT, UR6, 0x5, UPT ;  /* 0x000000050600788c */ /* 0x000fe4000bf05270 */
[----:B------:R-:W-:Y:S02]  /*1820*/  UIADD3 UR26, UP1, UPT, UR22, 0x80, URZ ;  /* 0x00000080161a7890 */ /* 0x000fe4000ff3e0ff */
[----:B------:R-:W-:Y:S02]  /*1830*/  USEL UR9, URZ, 0x1, UP0 ;  /* 0x00000001ff097887 */ /* 0x000fe40008000000 */
[----:B------:R-:W-:-:S02]  /*1840*/  USEL UR6, UR6, URZ, UP0 ;  /* 0x000000ff06067287 */ /* 0x000fc40008000000 */
[----:B------:R-:W-:Y:S02]  /*1850*/  UIADD3 UR20, UP0, UPT, UR22, 0x180, URZ ;  /* 0x0000018016147890 */ /* 0x000fe4000ff1e0ff */
[----:B------:R-:W-:Y:S01]  /*1860*/  ULEA UR8, UR6, UR4, 0x3 ;  /* 0x0000000406087291 */ /* 0x000fe2000f8e18ff */
[----:B------:R-:W-:Y:S01]  /*1870*/  LOP3.LUT R17, R17, UR9, RZ, 0x3c, !PT ;  /* 0x0000000911117c12 */ /* 0x000fe2000f8e3cff */
[----:B------:R-:W-:Y:S02]  /*1880*/  USHF.L.U32 UR34, UR16, 0x5, URZ ;  /* 0x0000000510227899 */ /* 0x000fe400080006ff */
[----:B------:R-:W-:Y:S01]  /*1890*/  UIADD3.X UR27, UPT, UPT, URZ, UR23, URZ, UP1, !UPT ;  /* 0x00000017ff1b7290 */ /* 0x000fe20008ffe4ff */
[----:B-1----:R-:W-:Y:S01]  /*18a0*/  SHF.L.U32 R2, R17, 0x1f, RZ ;  /* 0x0000001f11027819 */ /* 0x002fe200000006ff */
[----:B------:R-:W-:Y:S02]  /*18b0*/  UIADD3 UR32, UPT, UPT, UR32, 0x8800, URZ ;  /* 0x0000880020207890 */ /* 0x000fe4000fffe0ff */
[----:B------:R-:W-:Y:S01]  /*18c0*/  UIADD3.X UR21, UPT, UPT, URZ, UR23, URZ, UP0, !UPT ;  /* 0x00000017ff157290 */ /* 0x000fe200087fe4ff */
[----:B------:R1:W1:Y:S01]  /*18d0*/  SYNCS.PHASECHK.TRANS64.TRYWAIT P0, [UR8+0x28], R2 ;  /* 0x00002802ff0075a7 */ /* 0x0002620008001108 */
[----:B------:R-:W-:Y:S01]  /*18e0*/  ULEA UR8, UR17, UR4, 0xe ;  /* 0x0000000411087291 */ /* 0x000fe2000f8e70ff */
[----:B------:R-:W-:Y:S01]  /*18f0*/  UMOV UR18, 0x0 ;  /* 0x0000000000127882 */ /* 0x000fe20000000000 */
[----:B------:R-:W-:-:S02]  /*1900*/  UMOV UR19, 0x10000000 ;  /* 0x1000000000137882 */ /* 0x000fc40000000000 */
[----:B------:R-:W-:Y:S01]  /*1910*/  UIADD3 UR8, UPT, UPT, UR8, 0xd800, URZ ;  /* 0x0000d80008087890 */ /* 0x000fe2000fffe0ff */
[----:B------:R1:W-:Y:S01]  /*1920*/  UTMALDG.3D [UR32], [UR26], desc[UR18] ;  /* 0x000012201a0075b4 */ /* 0x0003e20008011000 */
[----:B------:R-:W-:Y:S01]  /*1930*/  UMOV UR12, UR36 ;  /* 0x00000024000c7c82 */ /* 0x000fe20008000000 */
[----:B------:R-:W-:Y:S01]  /*1940*/  UMOV UR9, UR33 ;  /* 0x0000002100097c82 */ /* 0x000fe20008000000 */
[----:B------:R-:W-:Y:S01]  /*1950*/  UMOV UR10, UR34 ;  /* 0x00000022000a7c82 */ /* 0x000fe20008000000 */
[----:B------:R-:W-:Y:S01]  /*1960*/  UIADD3 UR16, UPT, UPT, UR16, 0x1, URZ ;  /* 0x0000000110107890 */ /* 0x000fe2000fffe0ff */
[----:B------:R-:W-:Y:S01]  /*1970*/  UMOV UR24, UR5 ;  /* 0x0000000500187c82 */ /* 0x000fe20008000000 */
[----:B------:R-:W-:Y:S02]  /*1980*/  UMOV UR17, UR6 ;  /* 0x0000000600117c82 */ /* 0x000fe40008000000 */
[----:B------:R1:W-:Y:S01]  /*1990*/  UTMALDG.3D [UR8], [UR20], desc[UR18] ;  /* 0x00001208140075b4 */ /* 0x0003e20008011000 */
[----:B------:R-:W-:-:S09]  /*19a0*/  UISETP.NE.AND UP0, UPT, UR16, UR5, UPT ;  /* 0x000000051000728c */ /* 0x000fd2000bf05270 */
[----:B------:R-:W-:Y:S05]  /*19b0*/  BRA.U UP0, `(.L_x_25) ;  /* 0xfffffffd00607547 */ /* 0x000fea000b83ffff */
.L_x_20:
[----:B-1----:R-:W-:Y:S01]  /*19c0*/  ULEA UR8, UR6, UR4, 0x3 ;  /* 0x0000000406087291 */ /* 0x002fe2000f8e18ff */
[----:B------:R-:W-:Y:S01]  /*19d0*/  SHF.L.U32 R2, R17, 0x1f, RZ ;  /* 0x0000001f11027819 */ /* 0x000fe200000006ff */
[----:B------:R-:W-:Y:S01]  /*19e0*/  @!P1 SYNCS.ARRIVE.TRANS64.A1T0 RZ, [UR4+0x98], RZ ;  /* 0x000098ffffff99a7 */ /* 0x000fe20008100004 */
[----:B------:R-:W-:-:S06]  /*19f0*/  UISETP.GT.AND UP0, UPT, UR15, UR14, UPT ;  /* 0x0000000e0f00728c */ /* 0x000fcc000bf04270 */
[----:B--2---:R1:W2:Y:S03]  /*1a00*/  SYNCS.PHASECHK.TRANS64.TRYWAIT P0, [UR8+0x28], R2 ;  /* 0x00002802ff0075a7 */ /* 0x0042a60008001108 */
[----:B------:R-:W-:Y:S05]  /*1a10*/  BRA.U !UP0, `(.L_x_26) ;  /* 0x0000000108ac7547 */ /* 0x000fea000b800000 */
[----:B------:R-:W-:Y:S01]  /*1a20*/  UIADD3 UR21, UPT, UPT, UR7, UR24, URZ ;  /* 0x0000001807157290 */ /* 0x000fe2000fffe0ff */
[----:B------:R-:W-:-:S11]  /*1a30*/  UMOV UR25, UR6 ;  /* 0x0000000600197c82 */ /* 0x000fd60008000000 */
.L_x_31:
[----:B-1----:R-:W-:Y:S01]  /*1a40*/  ULEA UR17, UR25, UR4, 0x3 ;  /* 0x0000000419117291 */ /* 0x002fe2000f8e18ff */
[----:B--2---:R-:W-:Y:S01]  /*1a50*/  @!P5 MOV R3, 0x5000 ;  /* 0x000050000003d802 */ /* 0x004fe20000000f00 */
[----:B--2---:R-:W-:Y:S10]  /*1a60*/  @P0 BRA `(.L_x_27) ;  /* 0x00000000000c0947 */ /* 0x004ff40003800000 */
[----:B------:R-:W-:-:S04]  /*1a70*/  SHF.L.U32 R4, R17, 0x1f, RZ ;  /* 0x0000001f11047819 */ /* 0x000fc800000006ff */
[----:B------:R-:W2:Y:S02]  /*1a80*/  SYNCS.PHASECHK.TRANS64.TRYWAIT P0, [UR17+0x28], R4 ;  /* 0x00002804ff0075a7 */ /* 0x000ea40008001111 */
[----:B--2---:R-:W-:Y:S05]  /*1a90*/  @!P0 BRA `(.L_x_28) ;  /* 0x0000007400108947 */ /* 0x004fea0003800000 */
.L_x_27:
[----:B------:R2:W-:Y:S01]  /*1aa0*/  @!P5 SYNCS.ARRIVE.TRANS64 RZ, [UR17], R3 ;  /* 0x00000003ffffd9a7 */ /* 0x0005e20008000011 */
[----:B------:R-:W-:Y:S04]  /*1ab0*/  BSSY.RECONVERGENT B0, `(.L_x_29) ;  /* 0x0000003000007945 */ /* 0x000fe80003800200 */
[----:B------:R-:W-:Y:S05]  /*1ac0*/  @P4 BRA `(.L_x_30) ;  /* 0x0000000000044947 */ /* 0x000fea0003800000 */
[----:B------:R-:W-:Y:S05]  /*1ad0*/  BPT.TRAP 0x1 ;  /* 0x000000040000795c */ /* 0x000fea0000300000 */
.L_x_30:
[----:B------:R-:W-:Y:S05]  /*1ae0*/  BSYNC.RECONVERGENT B0 ;  /* 0x0000000000007941 */ /* 0x000fea0003800200 */
.L_x_29:
        /* <DEDUP_REMOVED lines=10> */
[----:B------:R-:W-:Y:S01]  /*1b90*/  UIADD3 UR16, UPT, UPT, UR16, 0x8800, URZ ;  /* 0x0000880010107890 */ /* 0x000fe2000fffe0ff */
[----:B-1----:R-:W-:Y:S01]  /*1ba0*/  SHF.L.U32 R2, R17, 0x1f, RZ ;  /* 0x0000001f11027819 */ /* 0x002fe200000006ff */
[----:B------:R-:W-:Y:S02]  /*1bb0*/  UIADD3.X UR31, UPT, UPT, URZ, UR23, URZ, UP1, !UPT ;  /* 0x00000017ff1f7290 */ /* 0x000fe40008ffe4ff */
[----:B------:R-:W-:Y:S01]  /*1bc0*/  UIADD3.X UR29, UPT, UPT, URZ, UR23, URZ, UP0, !UPT ;  /* 0x00000017ff1d7290 */ /* 0x000fe200087fe4ff */
[----:B------:R1:W1:Y:S01]  /*1bd0*/  SYNCS.PHASECHK.TRANS64.TRYWAIT P0, [UR8+0x28], R2 ;  /* 0x00002802ff0075a7 */ /* 0x0002620008001108 */
[----:B------:R-:W-:Y:S01]  /*1be0*/  ULEA UR8, UR25, UR4, 0xe ;  /* 0x0000000419087291 */ /* 0x000fe2000f8e70ff */
[----:B------:R-:W-:Y:S01]  /*1bf0*/  UMOV UR26, 0x0 ;  /* 0x00000000001a7882 */ /* 0x000fe20000000000 */
[----:B------:R-:W-:-:S02]  /*1c00*/  UMOV UR27, 0x10000000 ;  /* 0x10000000001b7882 */ /* 0x000fc40000000000 */
[----:B------:R-:W-:Y:S01]  /*1c10*/  UIADD3 UR8, UPT, UPT, UR8, 0xd800, URZ ;  /* 0x0000d80008087890 */ /* 0x000fe2000fffe0ff */
[----:B------:R-:W-:Y:S01]  /*1c20*/  UMOV UR19, UR35 ;  /* 0x0000002300137c82 */ /* 0x000fe20008000000 */
[----:B------:R-:W-:Y:S01]  /*1c30*/  UMOV UR20, UR36 ;  /* 0x0000002400147c82 */ /* 0x000fe20008000000 */
[----:B------:R-:W-:Y:S01]  /*1c40*/  UMOV UR12, UR36 ;  /* 0x00000024000c7c82 */ /* 0x000fe20008000000 */
[----:B------:R-:W-:Y:S01]  /*1c50*/  UMOV UR9, UR17 ;  /* 0x0000001100097c82 */ /* 0x000fe20008000000 */
[----:B------:R-:W-:Y:S01]  /*1c60*/  UMOV UR10, UR18 ;  /* 0x00000012000a7c82 */ /* 0x000fe20008000000 */
[----:B------:R1:W-:Y:S01]  /*1c70*/  UTMALDG.3D [UR16], [UR30], desc[UR26] ;  /* 0x00001a101e0075b4 */ /* 0x0003e20008011000 */
[----:B------:R-:W-:Y:S01]  /*1c80*/  UIADD3 UR24, UPT, UPT, UR24, 0x1, URZ ;  /* 0x0000000118187890 */ /* 0x000fe2000fffe0ff */
[----:B------:R-:W-:-:S03]  /*1c90*/  UMOV UR25, UR6 ;  /* 0x0000000600197c82 */ /* 0x000fc60008000000 */
[----:B------:R-:W-:Y:S01]  /*1ca0*/  UISETP.NE.AND UP0, UPT, UR24, UR21, UPT ;  /* 0x000000151800728c */ /* 0x000fe2000bf05270 */
[----:B------:R1:W-:Y:S08]  /*1cb0*/  UTMALDG.3D [UR8], [UR28], desc[UR26] ;  /* 0x00001a081c0075b4 */ /* 0x0003f00008011000 */
[----:B------:R-:W-:Y:S05]  /*1cc0*/  BRA.U UP0, `(.L_x_31) ;  /* 0xfffffffd005c7547 */ /* 0x000fea000b83ffff */
.L_x_26:
[C---:B-1----:R-:W-:Y:S01]  /*1cd0*/  LEA R2, R16.reuse, UR4, 0x3 ;  /* 0x0000000410027c11 */ /* 0x042fe2000f8e18ff */
[----:B------:R-:W-:Y:S01]  /*1ce0*/  NOP ;  /* 0x0000000000007918 */ /* 0x000fe20000000000 */
[----:B--2---:R-:W-:Y:S02]  /*1cf0*/  SHF.L.U32 R3, R13, 0x1f, RZ ;  /* 0x0000001f0d037819 */ /* 0x004fe400000006ff */
[----:B------:R-:W-:Y:S02]  /*1d00*/  LEA R4, R16, UR4, 0x4 ;  /* 0x0000000410047c11 */ /* 0x000fe4000f8e20ff */
[----:B------:R-:W1:Y:S02]  /*1d10*/  SYNCS.PHASECHK.TRANS64.TRYWAIT P0, [R2+URZ+0xa0], R3 ;  /* 0x0000a003020075a7 */ /* 0x000e6400080011ff */
[----:B-1----:R-:W-:Y:S05]  /*1d20*/  @!P0 BRA `(.L_x_32) ;  /* 0x0000007000848947 */ /* 0x002fea0003800000 */
.L_x_135:
[----:B------:R-:W2:Y:S01]  /*1d30*/  LDS.128 R4, [R4+0x130] ;  /* 0x0001300004047984 */ /* 0x000ea20000000c00 */
[----:B---3--:R-:W-:Y:S01]  /*1d40*/  ISETP.GE.AND P0, PT, R40, 0x1, PT ;  /* 0x000000012800780c */ /* 0x008fe20003f06270 */
[----:B-1----:R-:W-:Y:S01]  /*1d50*/  VIADD R2, R2, 0xb0 ;  /* 0x000000b002027836 */ /* 0x002fe20000000000 */
[----:B------:R-:W-:Y:S01]  /*1d60*/  @!PT LDS RZ, [RZ] ;  /* 0x00000000fffff984 */ /* 0x000fe20000000800 */
[----:B------:R-:W-:Y:S01]  /*1d70*/  @!PT LDS RZ, [RZ] ;  /* 0x00000000fffff984 */ /* 0x000fe20000000800 */
[----:B------:R-:W-:Y:S01]  /*1d80*/  @!PT LDS RZ, [RZ] ;  /* 0x00000000fffff984 */ /* 0x000fe20000000800 */
[----:B------:R-:W-:Y:S01]  /*1d90*/  @!PT LDS RZ, [RZ] ;  /* 0x00000000fffff984 */ /* 0x000fe20000000800 */
[----:B------:R1:W-:Y:S06]  /*1da0*/  MEMBAR.ALL.CTA ;  /* 0x0000000000007992 */ /* 0x0003ec0000008000 */
[----:B-1----:R-:W1:Y:S01]  /*1db0*/  FENCE.VIEW.ASYNC.S ;  /* 0x00000000000073c6 */ /* 0x002e620000000000 */
[----:B------:R-:W-:-:S04]  /*1dc0*/  PRMT R2, RZ, 0x654, R2 ;  /* 0x00000654ff027816 */ /* 0x000fc80000000002 */
[----:B-1----:R1:W-:Y:S01]  /*1dd0*/  SYNCS.ARRIVE.TRANS64.RED.A1T0 RZ, [R2+URZ], RZ ;  /* 0x000000ff02ff79a7 */ /* 0x0023e200081004ff */
[----:B--2---:R-:W-:-:S13]  /*1de0*/  LOP3.LUT P2, RZ, R6, 0x1, RZ, 0xc0, !PT ;  /* 0x0000000106ff7812 */ /* 0x004fda000784c0ff */
[----:B------:R-:W-:Y:S01]  /*1df0*/  @P2 SHF.R.U32.HI R3, RZ, 0x10, R5 ;  /* 0x00000010ff032819 */ /* 0x000fe20000011605 */
[----:B------:R-:W-:Y:S01]  /*1e00*/  VOTEU.ANY UP0, P2 ;  /* 0x0000000000ff7886 */ /* 0x000fe20001000100 */
[----:B------:R-:W-:Y:S02]  /*1e10*/  @P2 MOV R10, R4 ;  /* 0x00000004000a2202 */ /* 0x000fe40000000f00 */
[----:B------:R-:W-:Y:S02]  /*1e20*/  @P2 R2UR.BROADCAST UR8, R3 ;  /* 0x00000000030822ca */ /* 0x000fe400008e0000 */
[----:B------:R-:W-:-:S11]  /*1e30*/  @P2 LOP3.LUT R9, R5, 0xffff, RZ, 0xc0, !PT ;  /* 0x0000ffff05092812 */ /* 0x000fd600078ec0ff */
[----:B------:R-:W-:Y:S01]  /*1e40*/  @UP0 UMOV UR36, UR8 ;  /* 0x0000000800240c82 */ /* 0x000fe20008000000 */
[----:B-1----:R-:W-:Y:S05]  /*1e50*/  @!P0 BRA `(.L_x_33) ;  /* 0x0000000000b88947 */ /* 0x002fea0003800000 */
[----:B------:R-:W4:Y:S01]  /*1e60*/  LDC.64 R4, c[0x0][0xb18] ;  /* 0x0002c600ff047b82 */ /* 0x000f220000000a00 */
[----:B------:R-:W-:-:S07]  /*1e70*/  ISETP.NE.AND P3, PT, R40, 0x1, PT ;  /* 0x000000012800780c */ /* 0x000fce0003f65270 */
[----:B------:R-:W1:Y:S08]  /*1e80*/  LDC.64 R6, c[0x0][0xb10] ;  /* 0x0002c400ff067b82 */ /* 0x000e700000000a00 */
[----:B------:R-:W2:Y:S08]  /*1e90*/  LDC R14, c[0x0][0xb20] ;  /* 0x0002c800ff0e7b82 */ /* 0x000eb00000000800 */
[----:B------:R-:W3:Y:S01]  /*1ea0*/  LDC R15, c[0x0][0xb0c] ;  /* 0x0002c300ff0f7b82 */ /* 0x000ee20000000800 */
[----:B----4-:R-:W-:Y:S01]  /*1eb0*/  IMAD.HI.U32 R19, R0, R5, RZ ;  /* 0x0000000500137227 */ /* 0x010fe200078e00ff */
[----:B------:R-:W-:-:S03]  /*1ec0*/  ISETP.NE.AND P0, PT, R4, 0x1, PT ;  /* 0x000000010400780c */ /* 0x000fc60003f05270 */
[----:B------:R-:W-:-:S03]  /*1ed0*/  IMAD.HI.U32 R5, R9, R5, RZ ;  /* 0x0000000509057227 */ /* 0x000fc600078e00ff */
[----:B------:R-:W4:Y:S01]  /*1ee0*/  LDC.64 R2, c[0x0][0xb28] ;  /* 0x0002ca00ff027b82 */ /* 0x000f220000000a00 */
[----:B-1----:R-:W-:-:S04]  /*1ef0*/  IMAD.HI.U32 R20, R8, R6, RZ ;  /* 0x0000000608147227 */ /* 0x002fc800078e00ff */
[----:B------:R-:W-:Y:S01]  /*1f00*/  IMAD.HI.U32 R21, R10, R6, RZ ;  /* 0x000000060a157227 */ /* 0x000fe200078e00ff */
[----:B------:R-:W-:Y:S02]  /*1f10*/  SHF.R.U32.HI R20, RZ, R7, R20 ;  /* 0x00000007ff147219 */ /* 0x000fe40000011614 */
[-C--:B--2---:R-:W-:Y:S02]  /*1f20*/  SHF.R.U32.HI R19, RZ, R14.reuse, R19 ;  /* 0x0000000eff137219 */ /* 0x084fe40000011613 */
[----:B------:R-:W-:Y:S02]  /*1f30*/  SHF.R.U32.HI R5, RZ, R14, R5 ;  /* 0x0000000eff057219 */ /* 0x000fe40000011605 */
[----:B------:R-:W-:Y:S02]  /*1f40*/  SEL R19, R0, R19, !P0 ;  /* 0x0000001300137207 */ /* 0x000fe40004000000 */
[----:B------:R-:W-:Y:S02]  /*1f50*/  SHF.R.U32.HI R21, RZ, R7, R21 ;  /* 0x00000007ff157219 */ /* 0x000fe40000011615 */
[----:B---3--:R-:W-:-:S02]  /*1f60*/  ISETP.NE.AND P1, PT, R15, 0x1, PT ;  /* 0x000000010f00780c */ /* 0x008fc40003f25270 */
[----:B------:R-:W-:Y:S02]  /*1f70*/  SEL R5, R9, R5, !P0 ;  /* 0x0000000509057207 */ /* 0x000fe40004000000 */
[----:B------:R-:W-:Y:S02]  /*1f80*/  SEL R20, R8, R20, !P1 ;  /* 0x0000001408147207 */ /* 0x000fe40004800000 */
[----:B------:R-:W-:Y:S01]  /*1f90*/  SEL R21, R10, R21, !P1 ;  /* 0x000000150a157207 */ /* 0x000fe20004800000 */
[----:B----4-:R-:W-:-:S04]  /*1fa0*/  IMAD.HI.U32 R18, R19, R2, RZ ;  /* 0x0000000213127227 */ /* 0x010fc800078e00ff */
        /* <DEDUP_REMOVED lines=10> */
[----:B------:R-:W-:-:S04]  /*2050*/  @!P0 IMAD.HI.U32 R7, R21, R2, RZ ;  /* 0x0000000215078227 */ /* 0x000fc800078e00ff */
[----:B------:R-:W-:Y:S01]  /*2060*/  IMAD.MOV R2, RZ, RZ, -R6 ;  /* 0x000000ffff027224 */ /* 0x000fe200078e0a06 */
[----:B------:R-:W-:Y:S02]  /*2070*/  @!P0 SHF.R.U32.HI R3, RZ, R3, R7 ;  /* 0x00000003ff038219 */ /* 0x000fe40000011607 */
[----:B------:R-:W-:Y:S01]  /*2080*/  IADD3 R7, PT, PT, -R5, RZ, RZ ;  /* 0x000000ff05077210 */ /* 0x000fe20007ffe1ff */
[----:B------:R-:W-:Y:S01]  /*2090*/  IMAD R2, R40, R2, R5 ;  /* 0x0000000228027224 */ /* 0x000fe200078e0205 */
        /* <DEDUP_REMOVED lines=10> */
.L_x_33:
[----:B------:R-:W1:Y:S02]  /*2140*/  LDCU UR8, c[0x0][0xb30] ;  /* 0x00016600ff0877ac */ /* 0x000e640008000800 */
[----:B-1----:R-:W-:-:S09]  /*2150*/  UISETP.NE.AND UP0, UPT, UR8, 0x1, UPT ;  /* 0x000000010800788c */ /* 0x002fd2000bf05270 */
[----:B------:R-:W-:Y:S05]  /*2160*/  BRA.U UP0, `(.L_x_34) ;  /* 0x0000000100407547 */ /* 0x000fea000b800000 */
[----:B------:R-:W1:Y:S08]  /*2170*/  LDC.64 R4, c[0x0][0xb10] ;  /* 0x0002c400ff047b82 */ /* 0x000e700000000a00 */
[----:B------:R-:W2:Y:S08]  /*2180*/  LDC.64 R2, c[0x0][0xb18] ;  /* 0x0002c600ff027b82 */ /* 0x000eb00000000a00 */
[----:B------:R-:W3:Y:S08]  /*2190*/  LDC R6, c[0x0][0xb20] ;  /* 0x0002c800ff067b82 */ /* 0x000ef00000000800 */
[----:B------:R-:W4:Y:S01]  /*21a0*/  LDC R7, c[0x0][0xb0c] ;  /* 0x0002c300ff077b82 */ /* 0x000f220000000800 */
[----:B-1----:R-:W-:-:S05]  /*21b0*/  IMAD.HI.U32 R4, R10, R4, RZ ;  /* 0x000000040a047227 */ /* 0x002fca00078e00ff */
[----:B------:R-:W-:Y:S01]  /*21c0*/  SHF.R.U32.HI R4, RZ, R5, R4 ;  /* 0x00000005ff047219 */ /* 0x000fe20000011604 */
[----:B--2---:R-:W-:Y:S01]  /*21d0*/  IMAD.HI.U32 R3, R9, R3, RZ ;  /* 0x0000000309037227 */ /* 0x004fe200078e00ff */
[----:B------:R-:W-:-:S04]  /*21e0*/  ISETP.NE.AND P0, PT, R2, 0x1, PT ;  /* 0x000000010200780c */ /* 0x000fc80003f05270 */
[----:B---3--:R-:W-:-:S04]  /*21f0*/  SHF.R.U32.HI R3, RZ, R6, R3 ;  /* 0x00000006ff037219 */ /* 0x008fc80000011603 */
[----:B------:R-:W-:Y:S02]  /*2200*/  SEL R3, R9, R3, !P0 ;  /* 0x0000000309037207 */ /* 0x000fe40004000000 */
[----:B----4-:R-:W-:-:S04]  /*2210*/  ISETP.NE.AND P1, PT, R7, 0x1, PT ;  /* 0x000000010700780c */ /* 0x010fc80003f25270 */
[----:B------:R-:W-:-:S05]  /*2220*/  SEL R4, R10, R4, !P1 ;  /* 0x000000040a047207 */ /* 0x000fca0004800000 */
[----:B------:R-:W-:Y:S02]  /*2230*/  IMAD.IADD R5, R3, 0x1, -R4 ;  /* 0x0000000103057824 */ /* 0x000fe400078e0a04 */
[----:B------:R-:W-:Y:S02]  /*2240*/  IMAD.IADD R3, R4, 0x1, -R3 ;  /* 0x0000000104037824 */ /* 0x000fe400078e0a03 */
[----:B------:R-:W-:Y:S02]  /*2250*/  IMAD R10, R5, R7, R10 ;  /* 0x00000007050a7224 */ /* 0x000fe400078e020a */
[----:B------:R-:W-:-:S07]  /*2260*/  IMAD R9, R3, R2, R9 ;  /* 0x0000000203097224 */ /* 0x000fce00078e0209 */
.L_x_34:
[----:B------:R-:W-:Y:S01]  /*2270*/  VIADD R16, R16, 0x1 ;  /* 0x0000000110107836 */ /* 0x000fe20000000000 */
[----:B------:R-:W-:Y:S01]  /*2280*/  PLOP3.LUT P1, PT, PT, PT, PT, 0x80, 0x8 ;  /* 0x000000000008781c */ /* 0x000fe20003f2f070 */
[----:B------:R-:W-:Y:S02]  /*2290*/  IMAD.IADD R15, R10, 0x1, R87 ;  /* 0x000000010a0f7824 */ /* 0x000fe400078e0257 */
[----:B------:R-:W-:Y:S01]  /*22a0*/  IMAD.IADD R14, R9, 0x1, R86 ;  /* 0x00000001090e7824 */ /* 0x000fe200078e0256 */
[----:B------:R-:W-:-:S04]  /*22b0*/  ISETP.NE.AND P0, PT, R16, 0x2, PT ;  /* 0x000000021000780c */ /* 0x000fc80003f05270 */
[----:B------:R-:W-:Y:S02]  /*22c0*/  SEL R2, RZ, 0x1, P0 ;  /* 0x00000001ff027807 */ /* 0x000fe40000000000 */
[----:B------:R-:W-:Y:S02]  /*22d0*/  SEL R16, R16, RZ, P0 ;  /* 0x000000ff10107207 */ /* 0x000fe40000000000 */
[----:B------:R-:W-:Y:S01]  /*22e0*/  LOP3.LUT R13, R13, R2, RZ, 0x3c, !PT ;  /* 0x000000020d0d7212 */ /* 0x000fe200078e3cff */
[----:B------:R-:W-:Y:S06]  /*22f0*/  @P2 BRA `(.L_x_35) ;  /* 0xfffffff000982947 */ /* 0x000fec000383ffff */
[----:B------:R-:W-:Y:S01]  /*2300*/  UIADD3 UR4, UPT, UPT, UR4, 0x28, URZ ;  /* 0x0000002804047890 */ /* 0x000fe2000fffe0ff */
[----:B------:R-:W-:-:S03]  /*2310*/  SHF.L.U32 R2, R17, 0x1f, RZ ;  /* 0x0000001f11027819 */ /* 0x000fc600000006ff */
[----:B------:R-:W-:-:S09]  /*2320*/  ULEA UR5, UR6, UR4, 0x3 ;  /* 0x0000000406057291 */ /* 0x000fd2000f8e18ff */
[----:B------:R-:W1:Y:S02]  /*2330*/  SYNCS.PHASECHK.TRANS64.TRYWAIT P0, [UR5], R2 ;  /* 0x00000002ff0075a7 */ /* 0x000e640008001105 */
[----:B-1----:R-:W-:Y:S05]  /*2340*/  @!P0 BRA `(.L_x_36) ;  /* 0x0000006c00108947 */ /* 0x002fea0003800000 */
.L_x_137:
[----:B------:R-:W-:-:S04]  /*2350*/  UIADD3 UR6, UPT, UPT, UR6, 0x1, URZ ;  /* 0x0000000106067890 */ /* 0x000fc8000fffe0ff */
[----:B------:R-:W-:-:S04]  /*2360*/  UISETP.NE.AND UP0, UPT, UR6, 0x5, UPT ;  /* 0x000000050600788c */ /* 0x000fc8000bf05270 */
[----:B------:R-:W-:Y:S02]  /*2370*/  USEL UR7, URZ, 0x1, UP0 ;  /* 0x00000001ff077887 */ /* 0x000fe40008000000 */
[----:B------:R-:W-:-:S04]  /*2380*/  USEL UR6, UR6, URZ, UP0 ;  /* 0x000000ff06067287 */ /* 0x000fc80008000000 */
[----:B------:R-:W-:Y:S01]  /*2390*/  ULEA UR5, UR6, UR4, 0x3 ;  /* 0x0000000406057291 */ /* 0x000fe2000f8e18ff */
[----:B-1----:R-:W-:-:S04]  /*23a0*/  LOP3.LUT R2, R17, UR7, RZ, 0x3c, !PT ;  /* 0x0000000711027c12 */ /* 0x002fc8000f8e3cff */
[----:B------:R-:W-:-:S04]  /*23b0*/  SHF.L.U32 R3, R2, 0x1f, RZ ;  /* 0x0000001f02037819 */ /* 0x000fc800000006ff */
[----:B------:R-:W1:Y:S02]  /*23c0*/  SYNCS.PHASECHK.TRANS64.TRYWAIT P0, [UR5], R3 ;  /* 0x00000003ff0075a7 */ /* 0x000e640008001105 */
[----:B-1----:R-:W-:Y:S05]  /*23d0*/  @!P0 BRA `(.L_x_37) ;  /* 0x0000006c00048947 */ /* 0x002fea0003800000 */
.L_x_139:
[----:B------:R-:W-:-:S04]  /*23e0*/  UIADD3 UR6, UPT, UPT, UR6, 0x1, URZ ;  /* 0x0000000106067890 */ /* 0x000fc8000fffe0ff */
[----:B------:R-:W-:-:S04]  /*23f0*/  UISETP.NE.AND UP0, UPT, UR6, 0x5, UPT ;  /* 0x000000050600788c */ /* 0x000fc8000bf05270 */
[----:B------:R-:W-:Y:S02]  /*2400*/  USEL UR7, URZ, 0x1, UP0 ;  /* 0x00000001ff077887 */ /* 0x000fe40008000000 */
[----:B------:R-:W-:-:S04]  /*2410*/  USEL UR6, UR6, URZ, UP0 ;  /* 0x000000ff06067287 */ /* 0x000fc80008000000 */
[----:B------:R-:W-:Y:S01]  /*2420*/  ULEA UR5, UR6, UR4, 0x3 ;  /* 0x0000000406057291 */ /* 0x000fe2000f8e18ff */
[----:B------:R-:W-:-:S04]  /*2430*/  LOP3.LUT R2, R2, UR7, RZ, 0x3c, !PT ;  /* 0x0000000702027c12 */ /* 0x000fc8000f8e3cff */
[----:B-1----:R-:W-:-:S04]  /*2440*/  SHF.L.U32 R3, R2, 0x1f, RZ ;  /* 0x0000001f02037819 */ /* 0x002fc800000006ff */
[----:B------:R-:W1:Y:S02]  /*2450*/  SYNCS.PHASECHK.TRANS64.TRYWAIT P0, [UR5], R3 ;  /* 0x00000003ff0075a7 */ /* 0x000e640008001105 */
[----:B-1----:R-:W-:Y:S05]  /*2460*/  @!P0 BRA `(.L_x_38) ;  /* 0x0000006800f88947 */ /* 0x002fea0003800000 */
.L_x_141:
        /* <DEDUP_REMOVED lines=9> */
.L_x_143:
[----:B------:R-:W-:-:S04]  /*2500*/  UIADD3 UR6, UPT, UPT, UR6, 0x1, URZ ;  /* 0x0000000106067890 */ /* 0x000fc8000fffe0ff */
[----:B------:R-:W-:-:S04]  /*2510*/  UISETP.NE.AND UP0, UPT, UR6, 0x5, UPT ;  /* 0x000000050600788c */ /* 0x000fc8000bf05270 */
[----:B------:R-:W-:Y:S02]  /*2520*/  USEL UR5, URZ, 0x1, UP0 ;  /* 0x00000001ff057887 */ /* 0x000fe40008000000 */
[----:B------:R-:W-:-:S04]  /*2530*/  USEL UR6, UR6, URZ, UP0 ;  /* 0x000000ff06067287 */ /* 0x000fc80008000000 */
[----:B------:R-:W-:Y:S01]  /*2540*/  ULEA UR6, UR6, UR4, 0x3 ;  /* 0x0000000406067291 */ /* 0x000fe2000f8e18ff */
[----:B------:R-:W-:-:S04]  /*2550*/  LOP3.LUT R2, R2, UR5, RZ, 0x3c, !PT ;  /* 0x0000000502027c12 */ /* 0x000fc8000f8e3cff */
[----:B------:R-:W-:Y:S01]  /*2560*/  SHF.L.U32 R2, R2, 0x1f, RZ ;  /* 0x0000001f02027819 */ /* 0x000fe200000006ff */
[----:B-1--4-:R-:W-:-:S07]  /*2570*/  IMAD.U32 R0, RZ, RZ, UR6 ;  /* 0x00000006ff007e24 */ /* 0x012fce000f8e00ff */
.L_x_40:
[----:B-1----:R1:W2:Y:S02]  /*2580*/  SYNCS.PHASECHK.TRANS64.TRYWAIT P0, [R0+URZ], R2 ;  /* 0x00000002000075a7 */ /* 0x0022a400080011ff */
[----:B--2---:R-:W-:Y:S05]  /*2590*/  @!P0 NANOSLEEP.SYNCS 0x989680 ;  /* 0x009896800000895d */ /* 0x004fea0003900000 */
[----:B------:R-:W2:Y:S02]  /*25a0*/  @!P0 SYNCS.PHASECHK.TRANS64 P0, [R0+URZ], R2 ;  /* 0x00000002000085a7 */ /* 0x000ea400080010ff */
[----:B--2---:R-:W-:Y:S05]  /*25b0*/  @P0 EXIT ;  /* 0x000000000000094d */ /* 0x004fea0003800000 */
[----:B------:R-:W-:Y:S05]  /*25c0*/  BRA `(.L_x_40) ;  /* 0xfffffffc00ec7947 */ /* 0x000fea000383ffff */
.L_x_17:
[----:B------:R-:W-:-:S04]  /*25d0*/  UISETP.NE.AND UP1, UPT, UR37, URZ, UPT ;  /* 0x000000ff2500728c */ /* 0x000fc8000bf25270 */
[----:B------:R-:W-:-:S09]  /*25e0*/  UISETP.NE.OR UP1, UPT, UR8, 0x1, UP1 ;  /* 0x000000010800788c */ /* 0x000fd20008f25670 */
[----:B------:R-:W-:Y:S05]  /*25f0*/  BRA.U UP1, `(.L_x_41) ;  /* 0x0000000501487547 */ /* 0x000fea000b800000 */
[----:B------:R-:W-:Y:S01]  /*2600*/  ISETP.NE.AND P2, PT, R2, RZ, PT ;  /* 0x000000ff0200720c */ /* 0x000fe20003f45270 */
[----:B------:R-:W-:Y:S01]  /*2610*/  IMAD.MOV.U32 R12, RZ, RZ, 0x1 ;  /* 0x00000001ff0c7424 */ /* 0x000fe200078e00ff */
[----:B------:R-:W-:Y:S02]  /*2620*/  CS2R R10, SRZ ;  /* 0x00000000000a7805 */ /* 0x000fe4000001ff00 */
[----:B------:R-:W-:Y:S01]  /*2630*/  CS2R R8, SRZ ;  /* 0x0000000000087805 */ /* 0x000fe2000001ff00 */
[----:B------:R-:W-:Y:S01]  /*2640*/  UMOV UR4, 0x400 ;  /* 0x0000040000047882 */ /* 0x000fe20000000000 */
[----:B------:R-:W-:Y:S01]  /*2650*/  UMOV UR6, URZ ;  /* 0x000000ff00067c82 */ /* 0x000fe20008000000 */
[----:B------:R-:W-:-:S12]  /*2660*/  ULEA UR37, UR37, UR4, 0x18 ;  /* 0x0000000425257291 */ /* 0x000fd8000f8ec0ff */
.L_x_45:
[----:B------:R-:W-:Y:S02]  /*2670*/  LEA R0, R8, UR37, 0x3 ;  /* 0x0000002508007c11 */ /* 0x000fe4000f8e18ff */
[----:B------:R-:W-:-:S03]  /*2680*/  SHF.L.U32 R4, R9, 0x1f, RZ ;  /* 0x0000001f09047819 */ /* 0x000fc600000006ff */
[----:B------:R-:W-:Y:S01]  /*2690*/  VIADD R5, R0, 0x110 ;  /* 0x0000011000057836 */ /* 0x000fe20000000000 */
[----:B------:R-:W1:Y:S02]  /*26a0*/  SYNCS.PHASECHK.TRANS64.TRYWAIT P0, [R0+URZ+0x100], R4 ;  /* 0x00010004000075a7 */ /* 0x000e6400080011ff */
[----:B-1----:R-:W-:Y:S05]  /*26b0*/  @!P0 BRA `(.L_x_42) ;  /* 0x0000006800948947 */ /* 0x002fea0003800000 */
.L_x_144:
[----:B------:R-:W-:Y:S01]  /*26c0*/  ULEA UR5, UR6, UR37, 0x3 ;  /* 0x0000002506057291 */ /* 0x000fe2000f8e18ff */
[----:B-1----:R-:W-:Y:S01]  /*26d0*/  PRMT R0, RZ, 0x654, R5 ;  /* 0x00000654ff007816 */ /* 0x002fe20000000005 */
[----:B------:R-:W-:Y:S01]  /*26e0*/  @!P2 IMAD.MOV.U32 R4, RZ, RZ, 0x10 ;  /* 0x00000010ff04a424 */ /* 0x000fe200078e00ff */
[----:B------:R-:W-:Y:S01]  /*26f0*/  SHF.L.U32 R5, R12, 0x1f, RZ ;  /* 0x0000001f0c057819 */ /* 0x000fe200000006ff */
[----:B------:R-:W-:Y:S01]  /*2700*/  UIADD3 UR4, UPT, UPT, UR5, 0xa0, URZ ;  /* 0x000000a005047890 */ /* 0x000fe2000fffe0ff */
[----:B------:R1:W-:Y:S05]  /*2710*/  SYNCS.ARRIVE.TRANS64.RED.A1T0 RZ, [R0+URZ], RZ ;  /* 0x000000ff00ff79a7 */ /* 0x0003ea00081004ff */
[----:B------:R-:W-:Y:S01]  /*2720*/  IMAD.U32 R6, RZ, RZ, UR4 ;  /* 0x00000004ff067e24 */ /* 0x000fe2000f8e00ff */
[----:B------:R-:W2:Y:S04]  /*2730*/  SYNCS.PHASECHK.TRANS64.TRYWAIT P0, [UR5+0xb0], R5 ;  /* 0x0000b005ff0075a7 */ /* 0x000ea80008001105 */
[----:B------:R-:W-:Y:S01]  /*2740*/  PRMT R6, R2, 0x654, R6 ;  /* 0x0000065402067816 */ /* 0x000fe20000000006 */
[----:B-12---:R-:W-:Y:S06]  /*2750*/  @!P0 BRA `(.L_x_43) ;  /* 0x0000006800808947 */ /* 0x006fec0003800000 */
.L_x_146:
[----:B------:R-:W-:Y:S01]  /*2760*/  ULEA UR4, UR6, UR37, 0x4 ;  /* 0x0000002506047291 */ /* 0x000fe2000f8e20ff */
[----:B------:R-:W-:Y:S01]  /*2770*/  SEL R3, R6, R3, !P2 ;  /* 0x0000000306037207 */ /* 0x000fe20005000000 */
[----:B------:R-:W-:Y:S01]  /*2780*/  UIADD3 UR5, UPT, UPT, UR5, 0xa0, URZ ;  /* 0x000000a005057890 */ /* 0x000fe2000fffe0ff */
[----:B-1----:R-:W-:Y:S01]  /*2790*/  LEA R0, R11, UR37, 0x3 ;  /* 0x000000250b007c11 */ /* 0x002fe2000f8e18ff */
[----:B------:R-:W-:Y:S01]  /*27a0*/  UIADD3 UR4, UPT, UPT, UR4, 0x130, URZ ;  /* 0x0000013004047890 */ /* 0x000fe2000fffe0ff */
[----:B------:R1:W-:Y:S01]  /*27b0*/  @!P2 SYNCS.ARRIVE.TRANS64.RED RZ, [R3+URZ], R4 ;  /* 0x0000000403ffa9a7 */ /* 0x0003e200080004ff */
[----:B------:R-:W-:Y:S01]  /*27c0*/  UIADD3 UR6, UPT, UPT, UR6, 0x1, URZ ;  /* 0x0000000106067890 */ /* 0x000fe2000fffe0ff */
[----:B------:R-:W-:-:S03]  /*27d0*/  VIADD R8, R8, 0x1 ;  /* 0x0000000108087836 */ /* 0x000fc60000000000 */
[----:B------:R-:W-:Y:S02]  /*27e0*/  UISETP.NE.AND UP0, UPT, UR6, 0x2, UPT ;  /* 0x000000020600788c */ /* 0x000fe4000bf05270 */
[----:B------:R-:W-:Y:S01]  /*27f0*/  ISETP.NE.AND P0, PT, R8, 0x2, PT ;  /* 0x000000020800780c */ /* 0x000fe20003f05270 */
[----:B------:R-:W-:Y:S06]  /*2800*/  UGETNEXTWORKID.BROADCAST [UR4], [UR5] ;  /* 0x00000000040073ca */ /* 0x000fec0008000100 */
[----:B------:R-:W-:Y:S02]  /*2810*/  USEL UR4, URZ, 0x1, UP0 ;  /* 0x00000001ff047887 */ /* 0x000fe40008000000 */
[----:B------:R-:W-:-:S04]  /*2820*/  USEL UR6, UR6, URZ, UP0 ;  /* 0x000000ff06067287 */ /* 0x000fc80008000000 */
[----:B------:R-:W-:Y:S02]  /*2830*/  LOP3.LUT R12, R12, UR4, RZ, 0x3c, !PT ;  /* 0x000000040c0c7c12 */ /* 0x000fe4000f8e3cff */
[----:B-1----:R-:W-:-:S04]  /*2840*/  SHF.L.U32 R4, R10, 0x1f, RZ ;  /* 0x0000001f0a047819 */ /* 0x002fc800000006ff */
[----:B------:R-:W1:Y:S02]  /*2850*/  SYNCS.PHASECHK.TRANS64.TRYWAIT P1, [R0+URZ+0xa0], R4 ;  /* 0x0000a004000075a7 */ /* 0x000e6400080211ff */
[----:B-1----:R-:W-:Y:S05]  /*2860*/  @!P1 BRA `(.L_x_44) ;  /* 0x0000006800549947 */ /* 0x002fea0003800000 */
.L_x_147:
[C---:B-1----:R-:W-:Y:S01]  /*2870*/  LEA R4, R11.reuse, UR37, 0x4 ;  /* 0x000000250b047c11 */ /* 0x042fe2000f8e20ff */
[----:B------:R-:W-:Y:S01]  /*2880*/  VIADD R0, R0, 0xb0 ;  /* 0x000000b000007836 */ /* 0x000fe20000000000 */
[----:B------:R-:W-:Y:S01]  /*2890*/  SEL R8, R8, RZ, P0 ;  /* 0x000000ff08087207 */ /* 0x000fe20000000000 */
[----:B------:R-:W-:-:S03]  /*28a0*/  VIADD R11, R11, 0x1 ;  /* 0x000000010b0b7836 */ /* 0x000fc60000000000 */
[----:B------:R-:W1:Y:S01]  /*28b0*/  LDS.128 R4, [R4+0x130] ;  /* 0x0001300004047984 */ /* 0x000e620000000c00 */
[----:B------:R-:W-:Y:S02]  /*28c0*/  PRMT R0, RZ, 0x654, R0 ;  /* 0x00000654ff007816 */ /* 0x000fe40000000000 */
[C---:B------:R-:W-:Y:S01]  /*28d0*/  ISETP.NE.AND P1, PT, R11.reuse, 0x2, PT ;  /* 0x000000020b00780c */ /* 0x040fe20003f25270 */
[----:B------:R-:W-:Y:S01]  /*28e0*/  @!PT LDS RZ, [RZ] ;  /* 0x00000000fffff984 */ /* 0x000fe20000000800 */
[----:B------:R-:W-:Y:S01]  /*28f0*/  @!PT LDS RZ, [RZ] ;  /* 0x00000000fffff984 */ /* 0x000fe20000000800 */
[----:B------:R-:W-:Y:S01]  /*2900*/  @!PT LDS RZ, [RZ] ;  /* 0x00000000fffff984 */ /* 0x000fe20000000800 */
[----:B------:R-:W-:Y:S01]  /*2910*/  @!PT LDS RZ, [RZ] ;  /* 0x00000000fffff984 */ /* 0x000fe20000000800 */
[----:B------:R2:W-:Y:S06]  /*2920*/  MEMBAR.ALL.CTA ;  /* 0x0000000000007992 */ /* 0x0005ec0000008000 */
[----:B--2---:R-:W2:Y:S01]  /*2930*/  FENCE.VIEW.ASYNC.S ;  /* 0x00000000000073c6 */ /* 0x004ea20000000000 */
[----:B------:R-:W-:Y:S01]  /*2940*/  SEL R11, R11, RZ, P1 ;  /* 0x000000ff0b0b7207 */ /* 0x000fe20000800000 */
[----:B--2---:R2:W-:Y:S01]  /*2950*/  SYNCS.ARRIVE.TRANS64.RED.A1T0 RZ, [R0+URZ], RZ ;  /* 0x000000ff00ff79a7 */ /* 0x0045e200081004ff */
[----:B-1----:R-:W-:-:S02]  /*2960*/  LOP3.LUT P3, RZ, R6, 0x1, RZ, 0xc0, !PT ;  /* 0x0000000106ff7812 */ /* 0x002fc4000786c0ff */
[----:B------:R-:W-:-:S04]  /*2970*/  SEL R4, RZ, 0x1, P1 ;  /* 0x00000001ff047807 */ /* 0x000fc80000800000 */
[----:B------:R-:W-:Y:S02]  /*2980*/  LOP3.LUT R10, R10, R4, RZ, 0x3c, !PT ;  /* 0x000000040a0a7212 */ /* 0x000fe400078e3cff */
[----:B--2---:R-:W-:-:S04]  /*2990*/  SEL R0, RZ, 0x1, P0 ;  /* 0x00000001ff007807 */ /* 0x004fc80000000000 */
[----:B------:R-:W-:Y:S01]  /*29a0*/  LOP3.LUT R9, R9, R0, RZ, 0x3c, !PT ;  /* 0x0000000009097212 */ /* 0x000fe200078e3cff */
[----:B------:R-:W-:Y:S06]  /*29b0*/  @P3 BRA `(.L_x_45) ;  /* 0xfffffffc002c3947 */ /* 0x000fec000383ffff */
[----:B------:R-:W-:Y:S01]  /*29c0*/  ULEA UR5, UR6, UR37, 0x3 ;  /* 0x0000002506057291 */ /* 0x000fe2000f8e18ff */
[----:B------:R-:W-:-:S08]  /*29d0*/  SHF.L.U32 R2, R12, 0x1f, RZ ;  /* 0x0000001f0c027819 */ /* 0x000fd000000006ff */
[----:B------:R-:W1:Y:S02]  /*29e0*/  SYNCS.PHASECHK.TRANS64 P0, [UR5+0xb0], R2 ;  /* 0x0000b002ff0075a7 */ /* 0x000e640008001005 */
[----:B-1----:R-:W-:Y:S05]  /*29f0*/  @P0 BRA `(.L_x_46) ;  /* 0x0000000000080947 */ /* 0x002fea0003800000 */
[----:B------:R-:W1:Y:S02]  /*2a00*/  SYNCS.PHASECHK.TRANS64.TRYWAIT P0, [UR5+0xb0], R2 ;  /* 0x0000b002ff0075a7 */ /* 0x000e640008001105 */
[----:B-1----:R-:W-:Y:S05]  /*2a10*/  @!P0 BRA `(.L_x_47) ;  /* 0x0000006400fc8947 */ /* 0x002fea0003800000 */
.L_x_46:
[----:B------:R-:W-:-:S04]  /*2a20*/  UIADD3 UR4, UPT, UPT, UR6, 0x1, URZ ;  /* 0x0000000106047890 */ /* 0x000fc8000fffe0ff */
[----:B------:R-:W-:-:S04]  /*2a30*/  UISETP.NE.AND UP0, UPT, UR4, 0x2, UPT ;  /* 0x000000020400788c */ /* 0x000fc8000bf05270 */
[----:B------:R-:W-:Y:S02]  /*2a40*/  USEL UR7, URZ, 0x1, UP0 ;  /* 0x00000001ff077887 */ /* 0x000fe40008000000 */
[----:B------:R-:W-:-:S04]  /*2a50*/  USEL UR4, UR4, URZ, UP0 ;  /* 0x000000ff04047287 */ /* 0x000fc80008000000 */
[----:B------:R-:W-:Y:S01]  /*2a60*/  ULEA UR4, UR4, UR37, 0x3 ;  /* 0x0000002504047291 */ /* 0x000fe2000f8e18ff */
[----:B-1----:R-:W-:-:S04]  /*2a70*/  LOP3.LUT R2, R12, UR7, RZ, 0x3c, !PT ;  /* 0x000000070c027c12 */ /* 0x002fc8000f8e3cff */
[----:B------:R-:W-:-:S04]  /*2a80*/  SHF.L.U32 R0, R2, 0x1f, RZ ;  /* 0x0000001f02007819 */ /* 0x000fc800000006ff */
[----:B------:R-:W1:Y:S02]  /*2a90*/  SYNCS.PHASECHK.TRANS64 P0, [UR4+0xb0], R0 ;  /* 0x0000b000ff0075a7 */ /* 0x000e640008001004 */
[----:B-1----:R-:W-:Y:S05]  /*2aa0*/  @P0 EXIT ;  /* 0x000000000000094d */ /* 0x002fea0003800000 */
[----:B------:R-:W-:Y:S02]  /*2ab0*/  SHF.L.U32 R2, R2, 0x1f, RZ ;  /* 0x0000001f02027819 */ /* 0x000fe400000006ff */
[----:B------:R-:W-:-:S07]  /*2ac0*/  MOV R0, UR4 ;  /* 0x0000000400007c02 */ /* 0x000fce0008000f00 */
.L_x_48:
[----:B-1----:R1:W2:Y:S02]  /*2ad0*/  SYNCS.PHASECHK.TRANS64.TRYWAIT P0, [R0+URZ+0xb0], R2 ;  /* 0x0000b002000075a7 */ /* 0x0022a400080011ff */
[----:B--2---:R-:W-:Y:S05]  /*2ae0*/  @!P0 NANOSLEEP.SYNCS 0x989680 ;  /* 0x009896800000895d */ /* 0x004fea0003900000 */
[----:B------:R-:W2:Y:S02]  /*2af0*/  @!P0 SYNCS.PHASECHK.TRANS64 P0, [R0+URZ+0xb0], R2 ;  /* 0x0000b002000085a7 */ /* 0x000ea400080010ff */
[----:B--2---:R-:W-:Y:S05]  /*2b00*/  @P0 EXIT ;  /* 0x000000000000094d */ /* 0x004fea0003800000 */
[----:B------:R-:W-:Y:S05]  /*2b10*/  BRA `(.L_x_48) ;  /* 0xfffffffc00ec7947 */ /* 0x000fea000383ffff */
.L_x_41:
[----:B------:R-:W-:-:S09]  /*2b20*/  UISETP.NE.AND UP1, UPT, UR8, URZ, UPT ;  /* 0x000000ff0800728c */ /* 0x000fd2000bf25270 */
[----:B------:R-:W-:Y:S05]  /*2b30*/  BRA.U UP1, `(.L_x_49) ;  /* 0x0000000d01947547 */ /* 0x000fea000b800000 */
[----:B------:R-:W-:Y:S01]  /*2b40*/  UMOV UR4, 0x40 ;  /* 0x0000004000047882 */ /* 0x000fe20000000000 */
[----:B------:R-:W-:Y:S01]  /*2b50*/  NOP ;  /* 0x0000000000007918 */ /* 0x000fe20000000000 */
[----:B------:R-:W-:Y:S01]  /*2b60*/  ULEA UR4, UR37, UR4, 0x18 ;  /* 0x0000000425047291 */ /* 0x000fe2000f8ec0ff */
[----:B------:R-:W-:Y:S02]  /*2b70*/  UMOV UR5, 0x400 ;  /* 0x0000040000057882 */ /* 0x000fe40000000000 */
[----:B------:R-:W-:-:S06]  /*2b80*/  ULEA UR37, UR37, UR5, 0x18 ;  /* 0x0000000525257291 */ /* 0x000fcc000f8ec0ff */
[----:B------:R-:W1:Y:S02]  /*2b90*/  LDS.U8 R0, [UR4+0x1c] ;  /* 0x00001c04ff007984 */ /* 0x000e640008000000 */
[----:B-1----:R-:W-:-:S13]  /*2ba0*/  ISETP.NE.AND P0, PT, R0, RZ, PT ;  /* 0x000000ff0000720c */ /* 0x002fda0003f05270 */
[----:B------:R-:W-:Y:S05]  /*2bb0*/  @P0 BRA `(.L_x_50) ;  /* 0x0000000000580947 */ /* 0x000fea0003800000 */
[----:B------:R-:W-:-:S13]  /*2bc0*/  ELECT P0, URZ, PT ;  /* 0x0000000000ff782f */ /* 0x000fda0003800000 */
[----:B------:R-:W-:Y:S05]  /*2bd0*/  @!P0 BRA `(.L_x_51) ;  /* 0x0000000000608947 */ /* 0x000fea0003800000 */
[----:B------:R-:W-:Y:S01]  /*2be0*/  UMOV UR5, 0x10 ;  /* 0x0000001000057882 */ /* 0x000fe20000000000 */
[----:B------:R-:W-:Y:S01]  /*2bf0*/  HFMA2 R0, -RZ, RZ, 0, 5.9604644775390625e-08 ;  /* 0x00000001ff007431 */ /* 0x000fe200000001ff */
[----:B------:R-:W-:-:S03]  /*2c00*/  MOV R2, 0xffff ;  /* 0x0000ffff00027802 */ /* 0x000fc60000000f00 */
[----:B------:R-:W-:Y:S04]  /*2c10*/  DEPBAR.LE SB1, 0x36 ;  /* 0x00009d800000791a */ /* 0x000fe80000000000 */
[----:B------:R-:W1:Y:S02]  /*2c20*/  UTCATOMSWS.FIND_AND_SET.ALIGN UP0, UR5, UR5 ;  /* 0x00000005000575e3 */ /* 0x000e640008000800 */
[----:B-1----:R-:W-:Y:S01]  /*2c30*/  MOV R3, UR5 ;  /* 0x0000000500037c02 */ /* 0x002fe20008000f00 */
[----:B------:R-:W-:Y:S06]  /*2c40*/  BRA.U UP0, `(.L_x_52) ;  /* 0x0000000100187547 */ /* 0x000fec000b800000 */
.L_x_53:
[----:B------:R-:W-:Y:S05]  /*2c50*/  NANOSLEEP 0x64 ;  /* 0x000000640000795d */ /* 0x000fea0003800000 */
[----:B------:R-:W-:-:S05]  /*2c60*/  UMOV UR5, 0x10 ;  /* 0x0000001000057882 */ /* 0x000fca0000000000 */
[----:B------:R-:W-:Y:S04]  /*2c70*/  DEPBAR.LE SB1, 0x36 ;  /* 0x00009d800000791a */ /* 0x000fe80000000000 */
[----:B------:R-:W1:Y:S02]  /*2c80*/  UTCATOMSWS.FIND_AND_SET.ALIGN UP0, UR5, UR5 ;  /* 0x00000005000575e3 */ /* 0x000e640008000800 */
[----:B-1----:R-:W-:Y:S01]  /*2c90*/  MOV R3, UR5 ;  /* 0x0000000500037c02 */ /* 0x002fe20008000f00 */
[----:B------:R-:W-:Y:S05]  /*2ca0*/  BRA.U !UP0, `(.L_x_53) ;  /* 0xfffffffd08e87547 */ /* 0x000fea000b83ffff */
.L_x_52:
[-C--:B------:R-:W-:Y:S02]  /*2cb0*/  SHF.L.U32 R2, R2, R3.reuse, RZ ;  /* 0x0000000302027219 */ /* 0x080fe400000006ff */
[----:B------:R-:W-:Y:S01]  /*2cc0*/  SHF.L.U32 R0, R0, R3, RZ ;  /* 0x0000000300007219 */ /* 0x000fe200000006ff */
[----:B------:R-:W-:Y:S02]  /*2cd0*/  IMAD.SHL.U32 R3, R3, 0x20, RZ ;  /* 0x0000002003037824 */ /* 0x000fe400078e00ff */
[----:B------:R1:W-:Y:S04]  /*2ce0*/  ATOMS.OR RZ, [UR4+0x14], R2 ;  /* 0x00001402ffff798c */ /* 0x0003e8000b000004 */
[----:B------:R1:W-:Y:S04]  /*2cf0*/  ATOMS.OR RZ, [UR4+0x18], R0 ;  /* 0x00001800ffff798c */ /* 0x0003e8000b000004 */
[----:B------:R1:W-:Y:S01]  /*2d00*/  STS [UR37+0x150], R3 ;  /* 0x00015003ff007988 */ /* 0x0003e20008000825 */
[----:B------:R-:W-:Y:S05]  /*2d10*/  BRA `(.L_x_51) ;  /* 0x0000000000107947 */ /* 0x000fea0003800000 */
.L_x_50:
[----:B------:R-:W-:Y:S02]  /*2d20*/  MOV R0, 0xffffffff ;  /* 0xffffffff00007802 */ /* 0x000fe40000000f00 */
[----:B------:R-:W-:-:S03]  /*2d30*/  MOV R2, 0x2d60 ;  /* 0x00002d6000027802 */ /* 0x000fc60000000f00 */
[----:B------:R1:W-:Y:S04]  /*2d40*/  STS [UR37+0x150], R0 ;  /* 0x00015000ff007988 */ /* 0x0003e80008000825 */
[----:B-1-3-5:R-:W-:Y:S05]  /*2d50*/  CALL.REL.NOINC `($__internal_1_$__cuda_sm10x_tcgen05_guardrail_trap_phase_invalid_during_alloc) ;  /* 0x0000006c00447944 */ /* 0x02afea0003c00000 */
.L_x_51:
[----:B------:R-:W-:Y:S05]  /*2d60*/  WARPSYNC.ALL ;  /* 0x0000000000007948 */ /* 0x000fea0003800000 */
[----:B------:R-:W2:Y:S01]  /*2d70*/  S2UR UR6, SR_CgaCtaId ;  /* 0x00000000000679c3 */ /* 0x000ea20000008800 */
[----:B------:R-:W-:Y:S01]  /*2d80*/  UMOV UR4, 0x400 ;  /* 0x0000040000047882 */ /* 0x000fe20000000000 */
[----:B------:R-:W-:-:S06]  /*2d90*/  NOP ;  /* 0x0000000000007918 */ /* 0x000fcc0000000000 */
[----:B------:R-:W-:Y:S06]  /*2da0*/  BAR.ARV 0x6, 0xa0 ;  /* 0x0182800000007b1d */ /* 0x000fec0000002000 */
[----:B------:R-:W4:Y:S01]  /*2db0*/  LDCU UR7, c[0x0][0x38c] ;  /* 0x00007180ff0777ac */ /* 0x000f220008000800 */
[----:B------:R-:W-:Y:S01]  /*2dc0*/  IMAD.MOV.U32 R11, RZ, RZ, 0x1 ;  /* 0x00000001ff0b7424 */ /* 0x000fe200078e00ff */
[----:B------:R-:W-:Y:S01]  /*2dd0*/  CS2R R8, SRZ ;  /* 0x0000000000087805 */ /* 0x000fe2000001ff00 */
[----:B------:R-:W-:Y:S01]  /*2de0*/  IMAD.MOV.U32 R10, RZ, RZ, RZ ;  /* 0x000000ffff0a7224 */ /* 0x000fe200078e00ff */
[----:B------:R-:W-:Y:S01]  /*2df0*/  UMOV UR18, URZ ;  /* 0x000000ff00127c82 */ /* 0x000fe20008000000 */
[----:B------:R-:W-:Y:S01]  /*2e00*/  UMOV UR17, URZ ;  /* 0x000000ff00117c82 */ /* 0x000fe20008000000 */
[----:B------:R-:W-:Y:S01]  /*2e10*/  UMOV UR22, 0x0 ;  /* 0x0000000000167882 */ /* 0x000fe20000000000 */
[----:B------:R-:W-:Y:S01]  /*2e20*/  UMOV UR23, 0x4400490 ;  /* 0x0440049000177882 */ /* 0x000fe20000000000 */
[----:B------:R-:W-:Y:S01]  /*2e30*/  UMOV UR20, 0x0 ;  /* 0x0000000000147882 */ /* 0x000fe20000000000 */
[----:B------:R-:W-:Y:S01]  /*2e40*/  UMOV UR21, 0x4400490 ;  /* 0x0440049000157882 */ /* 0x000fe20000000000 */
[----:B--2---:R-:W-:Y:S01]  /*2e50*/  ULEA UR6, UR6, UR4, 0x18 ;  /* 0x0000000406067291 */ /* 0x004fe2000f8ec0ff */
[----:B------:R-:W2:Y:S03]  /*2e60*/  LDCU UR4, c[0x0][0x38c] ;  /* 0x00007180ff0477ac */ /* 0x000ea60008000800 */
[----:B------:R-:W-:-:S02]  /*2e70*/  UIADD3 UR11, UPT, UPT, UR6, 0x8800, URZ ;  /* 0x00008800060b7890 */ /* 0x000fc4000fffe0ff */
[----:B----4-:R-:W-:-:S03]  /*2e80*/  UIADD3 UR7, UPT, UPT, UR7, 0x1f, URZ ;  /* 0x0000001f07077890 */ /* 0x010fc6000fffe0ff */
[----:B-1----:R-:W1:Y:S01]  /*2e90*/  LDS R0, [UR6+0x150] ;  /* 0x00015006ff007984 */ /* 0x002e620008000800 */
[----:B------:R-:W-:Y:S02]  /*2ea0*/  UIADD3 UR12, UPT, UPT, UR6, 0xd800, URZ ;  /* 0x0000d800060c7890 */ /* 0x000fe4000fffe0ff */
[----:B------:R-:W-:Y:S02]  /*2eb0*/  USHF.R.S32.HI UR5, URZ, 0x1f, UR7 ;  /* 0x0000001fff057899 */ /* 0x000fe40008011407 */
[----:B------:R-:W-:Y:S02]  /*2ec0*/  USHF.R.U32.HI UR11, URZ, 0x4, UR11 ;  /* 0x00000004ff0b7899 */ /* 0x000fe4000801160b */
[----:B------:R-:W-:Y:S02]  /*2ed0*/  ULEA.HI UR5, UR5, UR7, URZ, 0x5 ;  /* 0x0000000705057291 */ /* 0x000fe4000f8f28ff */
[----:B------:R-:W-:Y:S02]  /*2ee0*/  USHF.R.U32.HI UR12, URZ, 0x4, UR12 ;  /* 0x00000004ff0c7899 */ /* 0x000fe4000801160c */
[----:B------:R-:W-:-:S02]  /*2ef0*/  USHF.R.S32.HI UR5, URZ, 0x5, UR5 ;  /* 0x00000005ff057899 */ /* 0x000fc40008011405 */
[----:B------:R-:W-:Y:S02]  /*2f00*/  ULOP3.LUT UR11, UR11, 0x3fff, URZ, 0xc0, !UPT ;  /* 0x00003fff0b0b7892 */ /* 0x000fe4000f8ec0ff */
[----:B------:R-:W-:Y:S02]  /*2f10*/  UISETP.LT.AND UP0, UPT, UR5, 0x1, UPT ;  /* 0x000000010500788c */ /* 0x000fe4000bf01270 */
[----:B------:R-:W-:Y:S02]  /*2f20*/  ULOP3.LUT UR12, UR12, 0x3fff, URZ, 0xc0, !UPT ;  /* 0x00003fff0c0c7892 */ /* 0x000fe4000f8ec0ff */
[----:B------:R-:W-:Y:S02]  /*2f30*/  USEL UR10, UR5, 0x1, !UP0 ;  /* 0x00000001050a7887 */ /* 0x000fe4000c000000 */
[----:B------:R-:W-:Y:S02]  /*2f40*/  ULOP3.LUT UR11, UR11, 0x10000, URZ, 0xfc, !UPT ;  /* 0x000100000b0b7892 */ /* 0x000fe4000f8efcff */
[----:B------:R-:W-:-:S02]  /*2f50*/  ULOP3.LUT UR12, UR12, 0x10000, URZ, 0xfc, !UPT ;  /* 0x000100000c0c7892 */ /* 0x000fc4000f8efcff */
[----:B------:R-:W-:Y:S02]  /*2f60*/  UIADD3 UR10, UPT, UPT, -UR10, URZ, URZ ;  /* 0x000000ff0a0a7290 */ /* 0x000fe4000fffe1ff */
[----:B--2---:R-:W-:Y:S01]  /*2f70*/  UISETP.GE.AND UP3, UPT, UR4, 0x1, UPT ;  /* 0x000000010400788c */ /* 0x004fe2000bf66270 */
[----:B-1----:R-:W-:-:S15]  /*2f80*/  R2UR UR19, R0 ;  /* 0x00000000001372ca */ /* 0x002fde00000e0000 */
.L_x_60:
[----:B------:R-:W-:Y:S02]  /*2f90*/  LEA R0, R10, UR6, 0x3 ;  /* 0x000000060a007c11 */ /* 0x000fe4000f8e18ff */
[----:B------:R-:W-:Y:S02]  /*2fa0*/  SHF.L.U32 R2, R9, 0x1f, RZ ;  /* 0x0000001f09027819 */ /* 0x000fe400000006ff */
[----:B------:R-:W-:Y:S01]  /*2fb0*/  PLOP3.LUT P0, PT, PT, PT, UP3, 0x80, 0x8 ;  /* 0x000000000008781c */ /* 0x000fe20003f0f038 */
[----:B------:R-:W-:Y:S01]  /*2fc0*/  VIADD R3, R0, 0xb0 ;  /* 0x000000b000037836 */ /* 0x000fe20000000000 */
[----:B-1----:R-:W1:Y:S02]  /*2fd0*/  SYNCS.PHASECHK.TRANS64.TRYWAIT P1, [R0+URZ+0xa0], R2 ;  /* 0x0000a002000075a7 */ /* 0x002e6400080211ff */
[----:B-1--4-:R-:W-:Y:S09]  /*2fe0*/  @!P1 BRA `(.L_x_54) ;  /* 0x0000006000a09947 */ /* 0x012ff20003800000 */
.L_x_149:
[----:B------:R-:W-:Y:S01]  /*2ff0*/  LEA R4, R10, UR6, 0x4 ;  /* 0x000000060a047c11 */ /* 0x000fe2000f8e20ff */
[----:B------:R-:W-:Y:S01]  /*3000*/  @UP3 ULEA UR4, UR17, UR6, 0x3 ;  /* 0x0000000611043291 */ /* 0x000fe2000f8e18ff */
[----:B------:R-:W-:Y:S01]  /*3010*/  PLOP3.LUT P2, PT, PT, PT, PT, 0x80, 0x8 ;  /* 0x000000000008781c */ /* 0x000fe20003f4f070 */
[----:B------:R-:W-:Y:S01]  /*3020*/  ULEA UR8, UR18, UR6, 0x3 ;  /* 0x0000000612087291 */ /* 0x000fe2000f8e18ff */
[----:B------:R-:W-:Y:S02]  /*3030*/  PRMT R3, RZ, 0x654, R3 ;  /* 0x00000654ff037816 */ /* 0x000fe40000000003 */
[----:B------:R-:W2:Y:S01]  /*3040*/  LDS.128 R4, [R4+0x130] ;  /* 0x0001300004047984 */ /* 0x000ea20000000c00 */
[----:B-1----:R-:W-:Y:S02]  /*3050*/  @P0 SHF.L.U32 R2, R8, 0x1f, RZ ;  /* 0x0000001f08020819 */ /* 0x002fe400000006ff */
[----:B------:R-:W-:Y:S01]  /*3060*/  SHF.L.U32 R0, R11, 0x1f, RZ ;  /* 0x0000001f0b007819 */ /* 0x000fe200000006ff */
[----:B------:R-:W-:Y:S01]  /*3070*/  @!PT LDS RZ, [RZ] ;  /* 0x00000000fffff984 */ /* 0x000fe20000000800 */
[----:B------:R-:W-:Y:S01]  /*3080*/  @!PT LDS RZ, [RZ] ;  /* 0x00000000fffff984 */ /* 0x000fe20000000800 */
[----:B------:R-:W-:Y:S01]  /*3090*/  @!PT LDS RZ, [RZ] ;  /* 0x00000000fffff984 */ /* 0x000fe20000000800 */
[----:B------:R-:W-:Y:S01]  /*30a0*/  @!PT LDS RZ, [RZ] ;  /* 0x00000000fffff984 */ /* 0x000fe20000000800 */
[----:B------:R1:W-:Y:S06]  /*30b0*/  MEMBAR.ALL.CTA ;  /* 0x0000000000007992 */ /* 0x0003ec0000008000 */
[----:B-1----:R-:W1:Y:S02]  /*30c0*/  FENCE.VIEW.ASYNC.S ;  /* 0x00000000000073c6 */ /* 0x002e640000000000 */
[----:B-1----:R1:W-:Y:S01]  /*30d0*/  SYNCS.ARRIVE.TRANS64.RED.A1T0 RZ, [R3+URZ], RZ ;  /* 0x000000ff03ff79a7 */ /* 0x0023e200081004ff */
[----:B------:R1:W4:Y:S01]  /*30e0*/  @P0 SYNCS.PHASECHK.TRANS64.TRYWAIT P2, [UR4], R2 ;  /* 0x00000002ff0005a7 */ /* 0x0003220008041104 */
[----:B------:R-:W-:Y:S01]  /*30f0*/  ULEA.HI UR4, UR18, UR18, URZ, 0x1 ;  /* 0x0000001212047291 */ /* 0x000fe2000f8f08ff */
[----:B--2---:R-:W-:-:S03]  /*3100*/  LOP3.LUT P1, RZ, R6, 0x1, RZ, 0xc0, !PT ;  /* 0x0000000106ff7812 */ /* 0x004fc6000782c0ff */
[----:B------:R-:W-:Y:S02]  /*3110*/  USHF.L.U32 UR9, UR4, 0x7, URZ ;  /* 0x0000000704097899 */ /* 0x000fe400080006ff */
[----:B------:R-:W-:Y:S02]  /*3120*/  ULOP3.LUT UR4, UR4, 0xffe, URZ, 0xc0, !UPT ;  /* 0x00000ffe04047892 */ /* 0x000fe4000f8ec0ff */
[----:B------:R-:W-:Y:S02]  /*3130*/  ULOP3.LUT UR9, UR9, 0xffffff00, URZ, 0xc0, !UPT ;  /* 0xffffff0009097892 */ /* 0x000fe4000f8ec0ff */
[----:B------:R-:W-:Y:S02]  /*3140*/  UIADD3 UR4, UPT, UPT, -UR4, UR18, URZ ;  /* 0x0000001204047290 */ /* 0x000fe4000fffe1ff */
[----:B------:R-:W-:Y:S01]  /*3150*/  UIADD3 UR9, UPT, UPT, UR19, UR9, URZ ;  /* 0x0000000913097290 */ /* 0x000fe2000fffe0ff */
[----:B------:R-:W2:Y:S03]  /*3160*/  SYNCS.PHASECHK.TRANS64.TRYWAIT P0, [UR8+0xe0], R0 ;  /* 0x0000e000ff0075a7 */ /* 0x000ea60008001108 */
[----:B------:R-:W-:Y:S01]  /*3170*/  ULEA UR9, UR4, UR9, 0x14 ;  /* 0x0000000904097291 */ /* 0x000fe2000f8ea0ff */
[----:B-12-4-:R-:W-:Y:S11]  /*3180*/  @!P0 BRA `(.L_x_55) ;  /* 0x00000060004c8947 */ /* 0x016ff60003800000 */
.L_x_151:
[----:B------:R-:W-:Y:S01]  /*3190*/  IADD3 R10, PT, PT, R10, 0x1, RZ ;  /* 0x000000010a0a7810 */ /* 0x000fe20007ffe0ff */
[----:B------:R-:W-:Y:S06]  /*31a0*/  BRA.U !UP3, `(.L_x_56) ;  /* 0x000000010b987547 */ /* 0x000fec000b800000 */
[----:B------:R-:W-:Y:S01]  /*31b0*/  UPLOP3.LUT UP4, UPT, UPT, UPT, UPT, 0x40, 0x4 ;  /* 0x000000000004789c */ /* 0x000fe20003f8e870 */
[----:B------:R-:W-:Y:S01]  /*31c0*/  UMOV UR16, UR10 ;  /* 0x0000000a00107c82 */ /* 0x000fe20008000000 */
[----:B------:R-:W-:Y:S01]  /*31d0*/  UMOV UR15, UR5 ;  /* 0x00000005000f7c82 */ /* 0x000fe20008000000 */
[----:B------:R-:W-:-:S08]  /*31e0*/  UMOV UR14, UR17 ;  /* 0x00000011000e7c82 */ /* 0x000fd00008000000 */
.L_x_59:
[----:B------:R-:W-:Y:S02]  /*31f0*/  UIADD3 UR16, UPT, UPT, UR16, 0x1, URZ ;  /* 0x0000000110107890 */ /* 0x000fe4000fffe0ff */
[----:B--2---:R-:W-:Y:S02]  /*3200*/  ULEA UR7, UR14, UR6, 0x3 ;  /* 0x000000060e077291 */ /* 0x004fe4000f8e18ff */
[----:B------:R-:W-:Y:S01]  /*3210*/  UISETP.NE.AND UP0, UPT, UR16, URZ, UPT ;  /* 0x000000ff1000728c */ /* 0x000fe2000bf05270 */
[----:B----4-:R-:W-:Y:S10]  /*3220*/  @P2 BRA `(.L_x_57) ;  /* 0x00000000000c2947 */ /* 0x010ff40003800000 */
[----:B-1----:R-:W-:Y:S04]  /*3230*/  SHF.L.U32 R2, R8, 0x1f, RZ ;  /* 0x0000001f08027819 */ /* 0x002fe800000006ff */
[----:B------:R-:W1:Y:S02]  /*3240*/  SYNCS.PHASECHK.TRANS64.TRYWAIT P0, [UR7], R2 ;  /* 0x00000002ff0075a7 */ /* 0x000e640008001107 */
[----:B-1----:R-:W-:Y:S05]  /*3250*/  @!P0 BRA `(.L_x_58) ;  /* 0x0000006000308947 */ /* 0x002fea0003800000 */
.L_x_57:
[----:B------:R-:W-:Y:S01]  /*3260*/  UISETP.NE.AND UP1, UPT, UR15, 0x1, UPT ;  /* 0x000000010f00788c */ /* 0x000fe2000bf25270 */
[----:B------:R-:W-:Y:S01]  /*3270*/  PLOP3.LUT P2, PT, PT, PT, PT, 0x80, 0x8 ;  /* 0x000000000008781c */ /* 0x000fe20003f4f070 */
[----:B------:R-:W-:Y:S02]  /*3280*/  UIADD3 UR17, UPT, UPT, UR14, 0x1, URZ ;  /* 0x000000010e117890 */ /* 0x000fe4000fffe0ff */
[----:B------:R-:W-:Y:S02]  /*3290*/  ULEA UR24, UR14, UR12, 0xa ;  /* 0x0000000c0e187291 */ /* 0x000fe4000f8e50ff */
[----:B------:R-:W-:Y:S01]  /*32a0*/  UISETP.NE.AND UP2, UPT, UR17, 0x5, UPT ;  /* 0x000000051100788c */ /* 0x000fe2000bf45270 */
[----:B------:R-:W-:Y:S01]  /*32b0*/  PLOP3.LUT P0, PT, PT, PT, UP1, 0x80, 0x8 ;  /* 0x000000000008781c */ /* 0x000fe20003f0f018 */
[----:B------:R-:W-:Y:S02]  /*32c0*/  ULEA UR26, UR14, UR11, 0x8 ;  /* 0x0000000b0e1a7291 */ /* 0x000fe4000f8e40ff */
[----:B------:R-:W-:Y:S02]  /*32d0*/  USEL UR13, URZ, 0x1, UP2 ;  /* 0x00000001ff0d7887 */ /* 0x000fe40009000000 */
[----:B------:R-:W-:Y:S02]  /*32e0*/  USEL UR17, UR17, URZ, UP2 ;  /* 0x000000ff11117287 */ /* 0x000fe40009000000 */
[----:B------:R-:W-:Y:S02]  /*32f0*/  UIADD3 UR30, UPT, UPT, UR24, 0x2, URZ ;  /* 0x00000002181e7890 */ /* 0x000fe4000fffe0ff */
[----:B------:R-:W-:Y:S01]  /*3300*/  @UP1 ULEA UR4, UR17, UR6, 0x3 ;  /* 0x0000000611041291 */ /* 0x000fe2000f8e18ff */
[----:B------:R-:W-:Y:S01]  /*3310*/  LOP3.LUT R8, R8, UR13, RZ, 0x3c, !PT ;  /* 0x0000000d08087c12 */ /* 0x000fe2000f8e3cff */
[----:B------:R-:W-:Y:S02]  /*3320*/  UIADD3 UR28, UPT, UPT, UR26, 0x2, URZ ;  /* 0x000000021a1c7890 */ /* 0x000fe4000fffe0ff */
[----:B------:R-:W-:Y:S01]  /*3330*/  UIADD3 UR7, UPT, UPT, UR7, 0x28, URZ ;  /* 0x0000002807077890 */ /* 0x000fe2000fffe0ff */
[----:B-1----:R-:W-:Y:S01]  /*3340*/  @P0 SHF.L.U32 R0, R8, 0x1f, RZ ;  /* 0x0000001f08000819 */ /* 0x002fe200000006ff */
[----:B------:R-:W-:Y:S01]  /*3350*/  UMOV UR25, 0x80004020 ;  /* 0x8000402000197882 */ /* 0x000fe20000000000 */
[----:B------:R-:W-:Y:S01]  /*3360*/  UMOV UR27, 0x80004020 ;  /* 0x80004020001b7882 */ /* 0x000fe20000000000 */
[----:B------:R-:W-:Y:S01]  /*3370*/  UMOV UR31, 0x80004020 ;  /* 0x80004020001f7882 */ /* 0x000fe20000000000 */
[----:B------:R2:W4:Y:S01]  /*3380*/  @P0 SYNCS.PHASECHK.TRANS64.TRYWAIT P2, [UR4], R0 ;  /* 0x00000000ff0005a7 */ /* 0x0005220008041104 */
[----:B------:R-:W-:Y:S01]  /*3390*/  UIADD3 UR15, UPT, UPT, UR15, -0x1, URZ ;  /* 0xffffffff0f0f7890 */ /* 0x000fe2000fffe0ff */
[----:B------:R2:W-:Y:S01]  /*33a0*/  UTCHMMA gdesc[UR26], gdesc[UR24], tmem[UR9], tmem[UR22], idesc[UR23], UP4 ;  /* 0x00ff16181a0075ea */ /* 0x0005e2000a000009 */
[----:B------:R-:W-:Y:S01]  /*33b0*/  UPLOP3.LUT UP4, UPT, UPT, UPT, UPT, 0x80, 0x8 ;  /* 0x000000000008789c */ /* 0x000fe20003f8f070 */
[----:B------:R-:W-:Y:S01]  /*33c0*/  UMOV UR29, 0x80004020 ;  /* 0x80004020001d7882 */ /* 0x000fe20000000000 */
[----:B------:R-:W-:Y:S01]  /*33d0*/  UMOV UR14, UR17 ;  /* 0x00000011000e7c82 */ /* 0x000fe20008000000 */
[----:B------:R2:W-:Y:S01]  /*33e0*/  UTCHMMA gdesc[UR28], gdesc[UR30], tmem[UR9], tmem[UR20], idesc[UR21], UPT ;  /* 0x00ff141e1c0075ea */ /* 0x0005e2000b800009 */
[----:B------:R2:W-:Y:S01]  /*33f0*/  UTCBAR [UR7], URZ ;  /* 0x000000ff070073e9 */ /* 0x0005e200080000ff */
[----:B------:R-:W-:Y:S06]  /*3400*/  BRA.U UP0, `(.L_x_59) ;  /* 0xfffffffd00787547 */ /* 0x000fec000b83ffff */
.L_x_56:
[----:B------:R-:W-:Y:S01]  /*3410*/  UIADD3 UR18, UPT, UPT, UR18, 0x1, URZ ;  /* 0x0000000112127890 */ /* 0x000fe2000fffe0ff */
[C---:B------:R-:W-:Y:S01]  /*3420*/  ISETP.NE.AND P0, PT, R10.reuse, 0x2, PT ;  /* 0x000000020a00780c */ /* 0x040fe20003f05270 */
[----:B------:R-:W-:Y:S02]  /*3430*/  UIADD3 UR8, UPT, UPT, UR8, 0xc0, URZ ;  /* 0x000000c008087890 */ /* 0x000fe4000fffe0ff */
[----:B------:R-:W-:Y:S01]  /*3440*/  UISETP.NE.AND UP0, UPT, UR18, 0x4, UPT ;  /* 0x000000041200788c */ /* 0x000fe2000bf05270 */
[----:B-12---:R-:W-:Y:S02]  /*3450*/  SEL R0, RZ, 0x1, P0 ;  /* 0x00000001ff007807 */ /* 0x006fe40000000000 */
[----:B------:R-:W-:Y:S01]  /*3460*/  SEL R10, R10, RZ, P0 ;  /* 0x000000ff0a0a7207 */ /* 0x000fe20000000000 */
[----:B------:R-:W-:Y:S01]  /*3470*/  USEL UR4, URZ, 0x1, UP0 ;  /* 0x00000001ff047887 */ /* 0x000fe20008000000 */
[----:B------:R-:W-:Y:S01]  /*3480*/  LOP3.LUT R9, R9, R0, RZ, 0x3c, !PT ;  /* 0x0000000009097212 */ /* 0x000fe200078e3cff */
[----:B------:R-:W-:Y:S01]  /*3490*/  USEL UR18, UR18, URZ, UP0 ;  /* 0x000000ff12127287 */ /* 0x000fe20008000000 */
[----:B------:R1:W-:Y:S03]  /*34a0*/  UTCBAR [UR8], URZ ;  /* 0x000000ff080073e9 */ /* 0x0003e600080000ff */
[----:B------:R-:W-:Y:S01]  /*34b0*/  LOP3.LUT R11, R11, UR4, RZ, 0x3c, !PT ;  /* 0x000000040b0b7c12 */ /* 0x000fe2000f8e3cff */
[----:B------:R-:W-:Y:S07]  /*34c0*/  @P1 BRA `(.L_x_60) ;  /* 0xfffffff800b01947 */ /* 0x000fee000383ffff */
[----:B------:R-:W2:Y:S01]  /*34d0*/  S2UR UR4, SR_CgaCtaId ;  /* 0x00000000000479c3 */ /* 0x000ea20000008800 */
[----:B------:R-:W-:Y:S01]  /*34e0*/  ELECT P0, URZ, PT ;  /* 0x0000000000ff782f */ /* 0x000fe20003800000 */
[----:B------:R-:W-:Y:S01]  /*34f0*/  IMAD.MOV.U32 R0, RZ, RZ, 0x1 ;  /* 0x00000001ff007424 */ /* 0x000fe200078e00ff */
[----:B------:R-:W-:Y:S01]  /*3500*/  UIADD3 UR6, UPT, UPT, UR6, 0xe0, URZ ;  /* 0x000000e006067890 */ /* 0x000fe2000fffe0ff */
[----:B------:R-:W-:Y:S01]  /*3510*/  SHF.L.U32 R2, R11, 0x1f, RZ ;  /* 0x0000001f0b027819 */ /* 0x000fe200000006ff */
[----:B------:R-:W-:-:S03]  /*3520*/  UMOV UR5, 0x40 ;  /* 0x0000004000057882 */ /* 0x000fc60000000000 */
[----:B------:R-:W-:Y:S01]  /*3530*/  UVIRTCOUNT.DEALLOC.SMPOOL 0x80 ;  /* 0x000000800000784c */ /* 0x000fe20000000000 */
[----:B--2---:R-:W-:Y:S02]  /*3540*/  ULEA UR4, UR4, UR5, 0x18 ;  /* 0x0000000504047291 */ /* 0x004fe4000f8ec0ff */
[----:B------:R-:W-:-:S07]  /*3550*/  ULEA UR5, UR18, UR6, 0x3 ;  /* 0x0000000612057291 */ /* 0x000fce000f8e18ff */
[----:B------:R2:W-:Y:S02]  /*3560*/  @P0 STS.U8 [UR4+0x1c], R0 ;  /* 0x00001c00ff000988 */ /* 0x0005e40008000004 */
[----:B------:R-:W3:Y:S02]  /*3570*/  SYNCS.PHASECHK.TRANS64.TRYWAIT P0, [UR5], R2 ;  /* 0x00000002ff0075a7 */ /* 0x000ee40008001105 */
[----:B--23--:R-:W-:Y:S05]  /*3580*/  @!P0 BRA `(.L_x_61) ;  /* 0x0000005c007c8947 */ /* 0x00cfea0003800000 */
.L_x_154:
[----:B------:R-:W-:-:S04]  /*3590*/  UIADD3 UR7, UPT, UPT, UR18, 0x1, URZ ;  /* 0x0000000112077890 */ /* 0x000fc8000fffe0ff */
[----:B------:R-:W-:-:S04]  /*35a0*/  UISETP.NE.AND UP0, UPT, UR7, 0x4, UPT ;  /* 0x000000040700788c */ /* 0x000fc8000bf05270 */
[----:B-1----:R-:W-:Y:S02]  /*35b0*/  USEL UR8, URZ, 0x1, UP0 ;  /* 0x00000001ff087887 */ /* 0x002fe40008000000 */
[----:B------:R-:W-:-:S04]  /*35c0*/  USEL UR7, UR7, URZ, UP0 ;  /* 0x000000ff07077287 */ /* 0x000fc80008000000 */
[----:B------:R-:W-:Y:S01]  /*35d0*/  ULEA UR5, UR7, UR6, 0x3 ;  /* 0x0000000607057291 */ /* 0x000fe2000f8e18ff */
[----:B--2---:R-:W-:-:S04]  /*35e0*/  LOP3.LUT R2, R11, UR8, RZ, 0x3c, !PT ;  /* 0x000000080b027c12 */ /* 0x004fc8000f8e3cff */
[----:B------:R-:W-:-:S04]  /*35f0*/  SHF.L.U32 R3, R2, 0x1f, RZ ;  /* 0x0000001f02037819 */ /* 0x000fc800000006ff */
[----:B------:R-:W1:Y:S02]  /*3600*/  SYNCS.PHASECHK.TRANS64.TRYWAIT P0, [UR5], R3 ;  /* 0x00000003ff0075a7 */ /* 0x000e640008001105 */
[----:B-1----:R-:W-:Y:S05]  /*3610*/  @!P0 BRA `(.L_x_62) ;  /* 0x0000005c00708947 */ /* 0x002fea0003800000 */
.L_x_156:
        /* <DEDUP_REMOVED lines=9> */
.L_x_158:
[----:B------:R-:W-:-:S04]  /*36b0*/  UIADD3 UR7, UPT, UPT, UR7, 0x1, URZ ;  /* 0x0000000107077890 */ /* 0x000fc8000fffe0ff */
[----:B------:R-:W-:-:S04]  /*36c0*/  UISETP.NE.AND UP0, UPT, UR7, 0x4, UPT ;  /* 0x000000040700788c */ /* 0x000fc8000bf05270 */
[----:B------:R-:W-:Y:S02]  /*36d0*/  USEL UR5, URZ, 0x1, UP0 ;  /* 0x00000001ff057887 */ /* 0x000fe40008000000 */
[----:B------:R-:W-:-:S04]  /*36e0*/  USEL UR7, UR7, URZ, UP0 ;  /* 0x000000ff07077287 */ /* 0x000fc80008000000 */
[----:B------:R-:W-:Y:S01]  /*36f0*/  ULEA UR7, UR7, UR6, 0x3 ;  /* 0x0000000607077291 */ /* 0x000fe2000f8e18ff */
[----:B------:R-:W-:-:S04]  /*3700*/  LOP3.LUT R2, R2, UR5, RZ, 0x3c, !PT ;  /* 0x0000000502027c12 */ /* 0x000fc8000f8e3cff */
[----:B------:R-:W-:-:S04]  /*3710*/  SHF.L.U32 R2, R2, 0x1f, RZ ;  /* 0x0000001f02027819 */ /* 0x000fc800000006ff */
[----:B------:R-:W2:Y:S02]  /*3720*/  SYNCS.PHASECHK.TRANS64.TRYWAIT P0, [UR7], R2 ;  /* 0x00000002ff0075a7 */ /* 0x000ea40008001107 */
[----:B--2---:R-:W-:Y:S05]  /*3730*/  @!P0 BRA `(.L_x_64) ;  /* 0x0000005c00588947 */ /* 0x004fea0003800000 */
.L_x_160:
[----:B------:R-:W-:Y:S01]  /*3740*/  NOP ;  /* 0x0000000000007918 */ /* 0x000fe20000000000 */
[----:B-1----:R-:W1:Y:S01]  /*3750*/  LDS R0, [UR4+0x14] ;  /* 0x00001404ff007984 */ /* 0x002e620008000800 */
[----:B------:R-:W-:Y:S01]  /*3760*/  ULOP3.LUT UR6, UR19, 0xffff, URZ, 0xc0, !UPT ;  /* 0x0000ffff13067892 */ /* 0x000fe2000f8ec0ff */
[----:B------:R-:W-:Y:S01]  /*3770*/  UMOV UR8, 0xffff ;  /* 0x0000ffff00087882 */ /* 0x000fe20000000000 */
[----:B------:R-:W-:Y:S02]  /*3780*/  UMOV UR5, 0x1 ;  /* 0x0000000100057882 */ /* 0x000fe40000000000 */
[----:B------:R-:W-:-:S04]  /*3790*/  USHF.R.U32.HI UR6, URZ, 0x5, UR6 ;  /* 0x00000005ff067899 */ /* 0x000fc80008011606 */
[----:B------:R-:W-:Y:S02]  /*37a0*/  USHF.L.U32 UR8, UR8, UR6, URZ ;  /* 0x0000000608087299 */ /* 0x000fe400080006ff */
[----:B------:R-:W-:-:S04]  /*37b0*/  USHF.L.U32 UR5, UR5, UR6, URZ ;  /* 0x0000000605057299 */ /* 0x000fc800080006ff */
[----:B-1----:R-:W-:-:S04]  /*37c0*/  LOP3.LUT R0, R0, UR8, RZ, 0xc0, !PT ;  /* 0x0000000800007c12 */ /* 0x002fc8000f8ec0ff */
[----:B------:R-:W-:-:S13]  /*37d0*/  ISETP.NE.AND P0, PT, R0, UR8, PT ;  /* 0x0000000800007c0c */ /* 0x000fda000bf05270 */
[----:B------:R-:W-:Y:S05]  /*37e0*/  @P0 BRA `(.L_x_65) ;  /* 0x0000000000580947 */ /* 0x000fea0003800000 */
[----:B------:R-:W1:Y:S02]  /*37f0*/  LDS R0, [UR4+0x18] ;  /* 0x00001804ff007984 */ /* 0x000e640008000800 */
[----:B-1----:R-:W-:-:S04]  /*3800*/  LOP3.LUT R0, R0, UR5, RZ, 0xc0, !PT ;  /* 0x0000000500007c12 */ /* 0x002fc8000f8ec0ff */
[----:B------:R-:W-:-:S13]  /*3810*/  ISETP.NE.AND P0, PT, R0, UR5, PT ;  /* 0x0000000500007c0c */ /* 0x000fda000bf05270 */
[----:B------:R-:W-:Y:S05]  /*3820*/  @P0 BRA `(.L_x_66) ;  /* 0x00000000003c0947 */ /* 0x000fea0003800000 */
[----:B------:R-:W1:Y:S01]  /*3830*/  S2R R2, SR_LANEID ;  /* 0x0000000000027919 */ /* 0x000e620000000000 */
[----:B------:R-:W-:Y:S01]  /*3840*/  ULOP3.LUT UR8, URZ, UR8, URZ, 0x33, !UPT ;  /* 0x00000008ff087292 */ /* 0x000fe2000f8e33ff */
[----:B------:R-:W-:Y:S02]  /*3850*/  VOTEU.ANY UR7, UPT, PT ;  /* 0x0000000000077886 */ /* 0x000fe400038e0100 */
[----:B------:R-:W-:-:S03]  /*3860*/  UFLO.U32 UR7, UR7 ;  /* 0x00000007000772bd */ /* 0x000fc600080e0000 */
[----:B------:R-:W-:-:S04]  /*3870*/  IMAD.U32 R0, RZ, RZ, UR8 ;  /* 0x00000008ff007e24 */ /* 0x000fc8000f8e00ff */
[----:B------:R2:W3:Y:S02]  /*3880*/  REDUX UR6, R0 ;  /* 0x00000000000673c4 */ /* 0x0004e40000000000 */
[----:B------:R1:W-:Y:S02]  /*3890*/  UTCATOMSWS.AND URZ, UR8 ;  /* 0x0000000800ff79e3 */ /* 0x0003e40008000000 */
[----:B-1----:R-:W-:Y:S02]  /*38a0*/  ISETP.EQ.U32.AND P0, PT, R2, UR7, PT ;  /* 0x0000000702007c0c */ /* 0x002fe4000bf02070 */
[----:B--2---:R-:W-:Y:S02]  /*38b0*/  LOP3.LUT R0, RZ, UR5, RZ, 0x33, !PT ;  /* 0x00000005ff007c12 */ /* 0x004fe4000f8e33ff */
[----:B---3--:R-:W-:Y:S02]  /*38c0*/  MOV R2, UR6 ;  /* 0x0000000600027c02 */ /* 0x008fe40008000f00 */
[----:B------:R-:W1:Y:S07]  /*38d0*/  REDUX UR5, R0 ;  /* 0x00000000000573c4 */ /* 0x000e6e0000000000 */
[----:B------:R2:W-:Y:S01]  /*38e0*/  @P0 ATOMS.AND RZ, [UR4+0x14], R2 ;  /* 0x00001402ffff098c */ /* 0x0005e2000a800004 */
[----:B-1----:R-:W-:-:S05]  /*38f0*/  IMAD.U32 R0, RZ, RZ, UR5 ;  /* 0x00000005ff007e24 */ /* 0x002fca000f8e00ff */
[----:B------:R2:W-:Y:S01]  /*3900*/  @P0 ATOMS.AND RZ, [UR4+0x18], R0 ;  /* 0x00001800ffff098c */ /* 0x0005e2000a800004 */
[----:B------:R-:W-:Y:S05]  /*3910*/  BRA `(.L_x_67) ;  /* 0x0000000000147947 */ /* 0x000fea0003800000 */
.L_x_66:
[----:B------:R-:W-:Y:S02]  /*3920*/  MOV R2, 0x3940 ;  /* 0x0000394000027802 */ /* 0x000fe40000000f00 */
[----:B----45:R-:W-:Y:S05]  /*3930*/  CALL.REL.NOINC `($__internal_0_$__cuda_sm10x_tcgen05_guardrail_trap_col_being_dealloced_not_returned_by_alloc) ;  /* 0x0000006000407944 */ /* 0x030fea0003c00000 */
[----:B------:R-:W-:Y:S05]  /*3940*/  BRA `(.L_x_67) ;  /* 0x0000000000087947 */ /* 0x000fea0003800000 */
.L_x_65:
[----:B------:R-:W-:Y:S02]  /*3950*/  MOV R2, 0x3970 ;  /* 0x0000397000027802 */ /* 0x000fe40000000f00 */
[----:B----45:R-:W-:Y:S05]  /*3960*/  CALL.REL.NOINC `($__internal_2_$__cuda_sm10x_tcgen05_guardrail_trap_unallocated_columns_being_dealloced) ;  /* 0x00000060004c7944 */ /* 0x030fea0003c00000 */
.L_x_67:
[----:B------:R-:W-:Y:S01]  /*3970*/  NOP ;  /* 0x0000000000007918 */ /* 0x000fe20000000000 */
[----:B------:R-:W-:Y:S05]  /*3980*/  EXIT ;  /* 0x000000000000794d */ /* 0x000fea0003800000 */
.L_x_49:
[----:B------:R-:W-:-:S09]  /*3990*/  UISETP.NE.OR UP2, UPT, UR8, 0x3, !UP2 ;  /* 0x000000030800788c */ /* 0x000fd2000d745670 */
[----:B------:R-:W-:Y:S05]  /*39a0*/  BRA.U UP2, `(.L_x_68) ;  /* 0x0000001102087547 */ /* 0x000fea000b800000 */
[----:B------:R-:W1:Y:S01]  /*39b0*/  LDC R0, c[0x0][0xb30] ;  /* 0x0002cc00ff007b82 */ /* 0x000e620000000800 */
[----:B------:R-:W2:Y:S01]  /*39c0*/  LDCU.64 UR8, c[0x0][0x888] ;  /* 0x00011100ff0877ac */ /* 0x000ea20008000a00 */
[----:B------:R-:W-:Y:S02]  /*39d0*/  HFMA2 R27, -RZ, RZ, 0, 0 ;  /* 0x00000000ff1b7431 */ /* 0x000fe400000001ff */
[----:B------:R-:W-:Y:S01]  /*39e0*/  IMAD.MOV.U32 R29, RZ, RZ, 0x1 ;  /* 0x00000001ff1d7424 */ /* 0x000fe200078e00ff */
[----:B------:R-:W-:Y:S01]  /*39f0*/  MOV R25, 0x2000 ;  /* 0x0000200000197802 */ /* 0x000fe20000000f00 */
[----:B------:R-:W4:Y:S01]  /*3a00*/  LDCU.64 UR4, c[0x0][0x890] ;  /* 0x00011200ff0477ac */ /* 0x000f220008000a00 */
[----:B------:R-:W-:Y:S01]  /*3a10*/  IMAD.MOV.U32 R28, RZ, RZ, RZ ;  /* 0x000000ffff1c7224 */ /* 0x000fe200078e00ff */
[----:B------:R-:W3:Y:S01]  /*3a20*/  LDC R24, c[0x0][0x370] ;  /* 0x0000dc00ff187b82 */ /* 0x000ee20000000800 */
[----:B------:R-:W-:Y:S01]  /*3a30*/  UMOV UR7, 0x400 ;  /* 0x0000040000077882 */ /* 0x000fe20000000000 */
[----:B------:R-:W-:-:S02]  /*3a40*/  UPLOP3.LUT UP1, UPT, UPT, UPT, UPT, 0x40, 0x4 ;  /* 0x000000000004789c */ /* 0x000fc40003f2e870 */
[----:B------:R-:W-:-:S04]  /*3a50*/  ULEA UR7, UR37, UR7, 0x18 ;  /* 0x0000000725077291 */ /* 0x000fc8000f8ec0ff */
[----:B------:R-:W3:Y:S01]  /*3a60*/  LDC R3, c[0x0][0xb0c] ;  /* 0x0002c300ff037b82 */ /* 0x000ee20000000800 */
[----:B------:R-:W-:Y:S02]  /*3a70*/  UIADD3 UR13, UPT, UPT, UR7, 0x68, URZ ;  /* 0x00000068070d7890 */ /* 0x000fe4000fffe0ff */
[----:B--2---:R-:W-:Y:S02]  /*3a80*/  UISETP.NE.U32.AND UP2, UPT, UR8, URZ, UPT ;  /* 0x000000ff0800728c */ /* 0x004fe4000bf45070 */
[----:B------:R-:W-:Y:S02]  /*3a90*/  UIADD3 UR33, UPT, UPT, UR7, 0x50, URZ ;  /* 0x0000005007217890 */ /* 0x000fe4000fffe0ff */
[----:B----4-:R-:W-:Y:S01]  /*3aa0*/  UISETP.NE.U32.AND UP3, UPT, UR4, URZ, UPT ;  /* 0x000000ff0400728c */ /* 0x010fe2000bf65070 */
[----:B------:R-:W2:Y:S01]  /*3ab0*/  LDC R18, c[0x0][0xb20] ;  /* 0x0002c800ff127b82 */ /* 0x000ea20000000800 */
[----:B-1----:R-:W-:Y:S01]  /*3ac0*/  ISETP.NE.AND P1, PT, R0, 0x1, PT ;  /* 0x000000010000780c */ /* 0x002fe20003f25270 */
[----:B------:R-:W-:-:S02]  /*3ad0*/  UISETP.NE.AND.EX UP2, UPT, UR9, URZ, UPT, UP2 ;  /* 0x000000ff0900728c */ /* 0x000fc4000bf45320 */
[----:B------:R-:W-:Y:S02]  /*3ae0*/  UIADD3 UR25, UPT, UPT, UR7, 0x58, URZ ;  /* 0x0000005807197890 */ /* 0x000fe4000fffe0ff */
[----:B------:R-:W-:Y:S02]  /*3af0*/  UIADD3 UR17, UPT, UPT, UR7, 0x60, URZ ;  /* 0x0000006007117890 */ /* 0x000fe4000fffe0ff */
[----:B------:R-:W1:Y:S01]  /*3b00*/  LDC.64 R30, c[0x0][0x348] ;  /* 0x0000d200ff1e7b82 */ /* 0x000e620000000a00 */
[----:B------:R-:W-:Y:S02]  /*3b10*/  UPRMT UR13, UR37, 0x654, UR13 ;  /* 0x00000654250d7896 */ /* 0x000fe4000800000d */
[----:B------:R-:W-:-:S05]  /*3b20*/  UISETP.NE.AND.EX UP3, UPT, UR5, URZ, UPT, UP3 ;  /* 0x000000ff0500728c */ /* 0x000fca000bf65330 */
[----:B------:R-:W4:Y:S08]  /*3b30*/  LDC.64 R16, c[0x0][0xb10] ;  /* 0x0002c400ff107b82 */ /* 0x000f300000000a00 */
[----:B------:R-:W1:Y:S08]  /*3b40*/  LDC.64 R6, c[0x0][0xb18] ;  /* 0x0002c600ff067b82 */ /* 0x000e700000000a00 */
[----:B------:R-:W1:Y:S08]  /*3b50*/  LDC.64 R4, c[0x0][0xb28] ;  /* 0x0002ca00ff047b82 */ /* 0x000e700000000a00 */
[----:B--23--:R-:W1:Y:S02]  /*3b60*/  LDC R19, c[0x0][0x374] ;  /* 0x0000dd00ff137b82 */ /* 0x00ce640000000800 */
.L_x_79:
[C---:B------:R-:W-:Y:S02]  /*3b70*/  LEA R0, R28.reuse, UR7, 0x3 ;  /* 0x000000071c007c11 */ /* 0x040fe4000f8e18ff */
[----:B------:R-:W-:Y:S02]  /*3b80*/  SHF.L.U32 R2, R27, 0x1f, RZ ;  /* 0x0000001f1b027819 */ /* 0x000fe400000006ff */
[----:B------:R-:W-:Y:S02]  /*3b90*/  LEA R20, R28, UR7, 0x4 ;  /* 0x000000071c147c11 */ /* 0x000fe4000f8e20ff */
[----:B--2---:R-:W2:Y:S02]  /*3ba0*/  SYNCS.PHASECHK.TRANS64.TRYWAIT P0, [R0+URZ+0xa0], R2 ;  /* 0x0000a002000075a7 */ /* 0x004ea400080011ff */
[----:B--2---:R-:W-:Y:S05]  /*3bb0*/  @!P0 BRA `(.L_x_69) ;  /* 0x0000005800508947 */ /* 0x004fea0003800000 */
.L_x_161:
[----:B------:R-:W-:Y:S01]  /*3bc0*/  ISETP.GE.AND P0, PT, R40, 0x1, PT ;  /* 0x000000012800780c */ /* 0x000fe20003f06270 */
[----:B------:R-:W3:Y:S01]  /*3bd0*/  LDS.128 R20, [R20+0x130] ;  /* 0x0001300014147984 */ /* 0x000ee20000000c00 */
[----:B--2---:R-:W-:Y:S01]  /*3be0*/  VIADD R0, R0, 0xb0 ;  /* 0x000000b000007836 */ /* 0x004fe20000000000 */
[----:B------:R-:W-:Y:S01]  /*3bf0*/  @!PT LDS RZ, [RZ] ;  /* 0x00000000fffff984 */ /* 0x000fe20000000800 */
[----:B------:R-:W-:Y:S01]  /*3c00*/  @!PT LDS RZ, [RZ] ;  /* 0x00000000fffff984 */ /* 0x000fe20000000800 */
[----:B------:R-:W-:Y:S01]  /*3c10*/  @!PT LDS RZ, [RZ] ;  /* 0x00000000fffff984 */ /* 0x000fe20000000800 */
[----:B------:R-:W-:Y:S01]  /*3c20*/  @!PT LDS RZ, [RZ] ;  /* 0x00000000fffff984 */ /* 0x000fe20000000800 */
[----:B------:R2:W-:Y:S06]  /*3c30*/  MEMBAR.ALL.CTA ;  /* 0x0000000000007992 */ /* 0x0005ec0000008000 */
[----:B--2---:R-:W2:Y:S01]  /*3c40*/  FENCE.VIEW.ASYNC.S ;  /* 0x00000000000073c6 */ /* 0x004ea20000000000 */
[----:B------:R-:W-:Y:S04]  /*3c50*/  PRMT R0, RZ, 0x654, R0 ;  /* 0x00000654ff007816 */ /* 0x000fe80000000000 */
[----:B--2---:R2:W-:Y:S01]  /*3c60*/  SYNCS.ARRIVE.TRANS64.RED.A1T0 RZ, [R0+URZ], RZ ;  /* 0x000000ff00ff79a7 */ /* 0x0045e200081004ff */
[----:B---3--:R-:W-:Y:S11]  /*3c70*/  LOP3.LUT P3, RZ, R22, 0x1, RZ, 0xc0, !PT ;  /* 0x0000000116ff7812 */ /* 0x008ff6000786c0ff */
[----:B------:R-:W-:Y:S02]  /*3c80*/  @!UPT UIADD3 URZ, UPT, UPT, URZ, URZ, URZ ;  /* 0x000000fffffff290 */ /* 0x000fe4000fffe0ff */
[----:B------:R-:W-:Y:S02]  /*3c90*/  @P3 MOV R11, R20 ;  /* 0x00000014000b3202 */ /* 0x000fe40000000f00 */
[----:B------:R-:W-:Y:S01]  /*3ca0*/  @P3 LOP3.LUT R10, R21, 0xffff, RZ, 0xc0, !PT ;  /* 0x0000ffff150a3812 */ /* 0x000fe200078ec0ff */
[----:B--2---:R-:W-:Y:S06]  /*3cb0*/  @!P0 BRA `(.L_x_70) ;  /* 0x0000000000a48947 */ /* 0x004fec0003800000 */
[-C--:B-1----:R-:W-:Y:S01]  /*3cc0*/  IMAD.HI.U32 R0, R19, R7.reuse, RZ ;  /* 0x0000000713007227 */ /* 0x082fe200078e00ff */
[----:B------:R-:W-:Y:S02]  /*3cd0*/  ISETP.NE.AND P0, PT, R6, 0x1, PT ;  /* 0x000000010600780c */ /* 0x000fe40003f05270 */
[----:B------:R-:W-:Y:S01]  /*3ce0*/  ISETP.NE.AND P2, PT, R40, 0x1, PT ;  /* 0x000000012800780c */ /* 0x000fe20003f45270 */
[----:B----4-:R-:W-:Y:S01]  /*3cf0*/  IMAD.HI.U32 R9, R24, R16, RZ ;  /* 0x0000001018097227 */ /* 0x010fe200078e00ff */
[----:B------:R-:W-:Y:S02]  /*3d00*/  SHF.R.U32.HI R0, RZ, R18, R0 ;  /* 0x00000012ff007219 */ /* 0x000fe40000011600 */
[----:B------:R-:W-:Y:S01]  /*3d10*/  ISETP.NE.AND P4, PT, R3, 0x1, PT ;  /* 0x000000010300780c */ /* 0x000fe20003f85270 */
[----:B------:R-:W-:Y:S01]  /*3d20*/  IMAD.HI.U32 R13, R10, R7, RZ ;  /* 0x000000070a0d7227 */ /* 0x000fe200078e00ff */
[----:B------:R-:W-:Y:S02]  /*3d30*/  SHF.R.U32.HI R9, RZ, R17, R9 ;  /* 0x00000011ff097219 */ /* 0x000fe40000011609 */
[----:B------:R-:W-:Y:S01]  /*3d40*/  SEL R0, R19, R0, !P0 ;  /* 0x0000000013007207 */ /* 0x000fe20004000000 */
[----:B------:R-:W-:Y:S01]  /*3d50*/  IMAD.HI.U32 R12, R11, R16, RZ ;  /* 0x000000100b0c7227 */ /* 0x000fe200078e00ff */
[----:B------:R-:W-:Y:S03]  /*3d60*/  SEL R9, R24, R9, !P4 ;  /* 0x0000000918097207 */ /* 0x000fe60006000000 */
[-C--:B------:R-:W-:Y:S01]  /*3d70*/  IMAD.HI.U32 R8, R0, R4.reuse, RZ ;  /* 0x0000000400087227 */ /* 0x080fe200078e00ff */
[----:B------:R-:W-:Y:S03]  /*3d80*/  SHF.R.U32.HI R12, RZ, R17, R12 ;  /* 0x00000011ff0c7219 */ /* 0x000fe6000001160c */
[----:B------:R-:W-:Y:S01]  /*3d90*/  IMAD.HI.U32 R2, R9, R4, RZ ;  /* 0x0000000409027227 */ /* 0x000fe200078e00ff */
[-C--:B------:R-:W-:Y:S02]  /*3da0*/  @P2 SHF.R.U32.HI R0, RZ, R5.reuse, R8 ;  /* 0x00000005ff002219 */ /* 0x080fe40000011608 */
[----:B------:R-:W-:Y:S02]  /*3db0*/  SHF.R.U32.HI R8, RZ, R18, R13 ;  /* 0x00000012ff087219 */ /* 0x000fe4000001160d */
[----:B------:R-:W-:Y:S01]  /*3dc0*/  @P2 SHF.R.U32.HI R9, RZ, R5, R2 ;  /* 0x00000005ff092219 */ /* 0x000fe20000011602 */
[----:B------:R-:W-:Y:S01]  /*3dd0*/  IMAD R0, R40, R0, RZ ;  /* 0x0000000028007224 */ /* 0x000fe200078e02ff */
[----:B------:R-:W-:Y:S02]  /*3de0*/  SEL R8, R10, R8, !P0 ;  /* 0x000000080a087207 */ /* 0x000fe40004000000 */
[----:B------:R-:W-:Y:S01]  /*3df0*/  SEL R2, R11, R12, !P4 ;  /* 0x0000000c0b027207 */ /* 0x000fe20006000000 */
[----:B------:R-:W-:Y:S01]  /*3e00*/  IMAD R12, R40, R9, RZ ;  /* 0x00000009280c7224 */ /* 0x000fe200078e02ff */
[C---:B------:R-:W-:Y:S01]  /*3e10*/  ISETP.GE.AND P0, PT, R8.reuse, R0, PT ;  /* 0x000000000800720c */ /* 0x040fe20003f06270 */
[----:B------:R-:W-:Y:S03]  /*3e20*/  IMAD.HI.U32 R0, R8, R4, RZ ;  /* 0x0000000408007227 */ /* 0x000fe600078e00ff */
[----:B------:R-:W-:Y:S02]  /*3e30*/  ISETP.GE.OR P0, PT, R2, R12, P0 ;  /* 0x0000000c0200720c */ /* 0x000fe40000706670 */
[-C--:B------:R-:W-:Y:S04]  /*3e40*/  SHF.R.U32.HI R0, RZ, R5.reuse, R0 ;  /* 0x00000005ff007219 */ /* 0x080fe80000011600 */
[----:B------:R-:W-:Y:S05]  /*3e50*/  SEL R13, R8, R0, !P2 ;  /* 0x00000000080d7207 */ /* 0x000fea0005000000 */
[----:B------:R-:W-:Y:S02]  /*3e60*/  IMAD.MOV R12, RZ, RZ, -R13 ;  /* 0x000000ffff0c7224 */ /* 0x000fe400078e0a0d */
[----:B------:R-:W-:Y:S04]  /*3e70*/  @!P0 IMAD.HI.U32 R0, R2, R4, RZ ;  /* 0x0000000402008227 */ /* 0x000fe800078e00ff */
[----:B------:R-:W-:Y:S01]  /*3e80*/  IMAD R12, R40, R12, R8 ;  /* 0x0000000c280c7224 */ /* 0x000fe200078e0208 */
[----:B------:R-:W-:Y:S04]  /*3e90*/  @!P0 SHF.R.U32.HI R0, RZ, R5, R0 ;  /* 0x00000005ff008219 */ /* 0x000fe80000011600 */
[----:B------:R-:W-:Y:S04]  /*3ea0*/  @!P0 SEL R0, R2, R0, !P2 ;  /* 0x0000000002008207 */ /* 0x000fe80005000000 */
[----:B------:R-:W-:Y:S01]  /*3eb0*/  @!P0 IADD3 R13, PT, PT, R13, -R0, RZ ;  /* 0x800000000d0d8210 */ /* 0x000fe20007ffe0ff */
[----:B------:R-:W-:Y:S01]  /*3ec0*/  @!P0 IMAD R0, R9, R12, R0 ;  /* 0x0000000c09008224 */ /* 0x000fe200078e0200 */
[----:B------:R-:W-:Y:S01]  /*3ed0*/  IADD3 R9, PT, PT, -R8, RZ, RZ ;  /* 0x000000ff08097210 */ /* 0x000fe20007ffe1ff */
[--C-:B------:R-:W-:Y:S02]  /*3ee0*/  IMAD.MOV R12, RZ, RZ, -R2.reuse ;  /* 0x000000ffff0c7224 */ /* 0x100fe400078e0a02 */
[----:B------:R-:W-:Y:S02]  /*3ef0*/  @!P0 IMAD R8, R13, R40, R2 ;  /* 0x000000280d088224 */ /* 0x000fe400078e0202 */
[----:B------:R-:W-:Y:S02]  /*3f00*/  @!P0 IMAD.MOV.U32 R2, RZ, RZ, R0 ;  /* 0x000000ffff028224 */ /* 0x000fe400078e0000 */
[----:B------:R-:W-:Y:S02]  /*3f10*/  IMAD R11, R3, R12, R11 ;  /* 0x0000000c030b7224 */ /* 0x000fe400078e020b */
[----:B------:R-:W-:Y:S02]  /*3f20*/  IMAD R10, R6, R9, R10 ;  /* 0x00000009060a7224 */ /* 0x000fe400078e020a */
[----:B------:R-:W-:Y:S02]  /*3f30*/  IMAD R11, R2, R3, R11 ;  /* 0x00000003020b7224 */ /* 0x000fe400078e020b */
[----:B------:R-:W-:Y:S02]  /*3f40*/  IMAD R10, R8, R6, R10 ;  /* 0x00000006080a7224 */ /* 0x000fe400078e020a */
.L_x_70:
[----:B------:R-:W-:Y:S05]  /*3f50*/  BRA.U UP1, `(.L_x_71) ;  /* 0x0000000101107547 */ /* 0x000fea000b800000 */
[----:B------:R-:W-:Y:S04]  /*3f60*/  MOV R2, UR6 ;  /* 0x0000000600027c02 */ /* 0x000fe80008000f00 */
[----:B------:R-:W-:Y:S04]  /*3f70*/  SHF.L.U32 R2, R2, 0x1f, RZ ;  /* 0x0000001f02027819 */ /* 0x000fe800000006ff */
[----:B------:R-:W2:Y:S02]  /*3f80*/  SYNCS.PHASECHK.TRANS64.TRYWAIT P0, [UR7+0x98], R2 ;  /* 0x00009802ff0075a7 */ /* 0x000ea40008001107 */
[----:B--2---:R-:W-:Y:S05]  /*3f90*/  @!P0 BRA `(.L_x_72) ;  /* 0x00000054006c8947 */ /* 0x004fea0003800000 */
.L_x_71:
[----:B------:R-:W-:Y:S02]  /*3fa0*/  R2UR UR35, R15 ;  /* 0x000000000f2372ca */ /* 0x000fe400000e0000 */
[----:B------:R-:W-:Y:S02]  /*3fb0*/  R2UR UR34, R14 ;  /* 0x000000000e2272ca */ /* 0x000fe400000e0000 */
[----:B------:R-:W-:Y:S02]  /*3fc0*/  ISETP.NE.U32.AND P2, PT, RZ, UR4, PT ;  /* 0x00000004ff007c0c */ /* 0x000fe4000bf45070 */
[----:B------:R-:W-:Y:S02]  /*3fd0*/  SHF.L.U32 R14, R29, 0x1f, RZ ;  /* 0x0000001f1d0e7819 */ /* 0x000fe400000006ff */
[----:B------:R-:W-:Y:S05]  /*3fe0*/  ISETP.NE.AND.EX P2, PT, RZ, UR5, PT, P2 ;  /* 0x00000005ff007c0c */ /* 0x000fea000bf45320 */
[----:B------:R-:W-:Y:S02]  /*3ff0*/  USHF.L.U32 UR35, UR35, 0x6, URZ ;  /* 0x0000000623237899 */ /* 0x000fe400080006ff */
[----:B------:R-:W-:Y:S01]  /*4000*/  USHF.L.U32 UR34, UR34, 0x8, URZ ;  /* 0x0000000822227899 */ /* 0x000fe200080006ff */
[----:B------:R-:W-:Y:S11]  /*4010*/  BRA.U !UP3, `(.L_x_73) ;  /* 0x000000010b347547 */ /* 0x000ff6000b800000 */
[----:B------:R-:W-:Y:S01]  /*4020*/  UPLOP3.LUT UP0, UPT, UPT, UPT, UP2, 0x80, 0x8 ;  /* 0x000000000008789c */ /* 0x000fe20003f0f020 */
[----:B--2---:R-:W-:Y:S02]  /*4030*/  HFMA2 R0, -RZ, RZ, 0, 5.9604644775390625e-08 ;  /* 0x00000001ff007431 */ /* 0x004fe400000001ff */
[----:B------:R-:W-:Y:S03]  /*4040*/  IMAD.MOV.U32 R88, RZ, RZ, 0x1 ;  /* 0x00000001ff587424 */ /* 0x000fe600078e00ff */
[----:B------:R-:W-:Y:S05]  /*4050*/  PLOP3.LUT P0, PT, PT, PT, UP0, 0x80, 0x8 ;  /* 0x000000000008781c */ /* 0x000fea0003f0f008 */
[----:B------:R-:W2:Y:S01]  /*4060*/  @UP0 LDCU.64 UR10, c[0x0][0x888] ;  /* 0x00011100ff0a07ac */ /* 0x000ea20008000a00 */
[----:B------:R-:W-:Y:S07]  /*4070*/  @UP0 UIMAD UR8, UR36, UR4, URZ ;  /* 0x00000004240802a4 */ /* 0x000fee000f8e02ff */
[----:B------:R-:W-:Y:S01]  /*4080*/  @!P0 PRMT R88, R0, 0x7610, R88 ;  /* 0x0000761000588816 */ /* 0x000fe20000000058 */
[----:B--2---:R-:W-:Y:S03]  /*4090*/  @UP0 UIMAD.WIDE UR10, UR8, 0x4, UR10 ;  /* 0x00000004080a08a5 */ /* 0x004fe6000f8e020a */
[----:B------:R-:W2:Y:S03]  /*40a0*/  @!UP0 LDCU UR8, c[0x0][0x880] ;  /* 0x00011000ff0887ac */ /* 0x000ea60008000800 */
[----:B------:R-:W-:Y:S01]  /*40b0*/  IMAD.U32 R8, RZ, RZ, UR10 ;  /* 0x0000000aff087e24 */ /* 0x000fe2000f8e00ff */
[----:B------:R-:W-:Y:S05]  /*40c0*/  MOV R9, UR11 ;  /* 0x0000000b00097c02 */ /* 0x000fea0008000f00 */
[----:B-----5:R3:W5:Y:S02]  /*40d0*/  @P0 LDG.E R49, desc[UR46][R8.64] ;  /* 0x0000002e08310981 */ /* 0x020764000c1e1900 */
[----:B--23--:R-:W-:Y:S07]  /*40e0*/  @!P0 IMAD.U32 R49, RZ, RZ, UR8 ;  /* 0x00000008ff318e24 */ /* 0x00cfee000f8e00ff */
.L_x_73:
[----:B-----5:R-:W-:Y:S01]  /*40f0*/  @!P2 FSETP.EQ.AND P0, PT, R49, RZ, PT ;  /* 0x000000ff3100a20b */ /* 0x020fe20003f02000 */
[----:B------:R-:W-:Y:S01]  /*4100*/  @!UPT UIADD3 URZ, UPT, UPT, URZ, URZ, URZ ;  /* 0x000000fffffff290 */ /* 0x000fe2000fffe0ff */
[----:B------:R-:W-:Y:S11]  /*4110*/  @!P2 BRA `(.L_x_74) ;  /* 0x000000000014a947 */ /* 0x000ff60003800000 */
[----:B------:R-:W-:Y:S02]  /*4120*/  LOP3.LUT P2, RZ, R88, 0xff, RZ, 0xc0, !PT ;  /* 0x000000ff58ff7812 */ /* 0x000fe4000784c0ff */
[----:B------:R-:W-:Y:S04]  /*4130*/  PLOP3.LUT P0, PT, PT, PT, UP0, 0x80, 0x8 ;  /* 0x000000000008781c */ /* 0x000fe80003f0f008 */
[----:B------:R-:W-:Y:S07]  /*4140*/  PLOP3.LUT P0, PT, P0, PT, PT, 0x8, 0x80 ;  /* 0x000000000080781c */ /* 0x000fee000070e170 */
[----:B------:R-:W-:Y:S11]  /*4150*/  @P2 FSETP.EQ.AND P0, PT, R49, RZ, PT ;  /* 0x000000ff3100220b */ /* 0x000ff60003f02000 */
[----:B------:R-:W-:Y:S02]  /*4160*/  @!UPT UIADD3 URZ, UPT, UPT, URZ, URZ, URZ ;  /* 0x000000fffffff290 */ /* 0x000fe4000fffe0ff */
.L_x_74:
[----:B------:R-:W3:Y:S01]  /*4170*/  SYNCS.PHASECHK.TRANS64.TRYWAIT P2, [UR7+0x70], R14 ;  /* 0x0000700eff0075a7 */ /* 0x000ee20008041107 */
[----:B------:R-:W-:Y:S04]  /*4180*/  ELECT P4, URZ, PT ;  /* 0x0000000000ff782f */ /* 0x000fe80003880000 */
[----:B------:R-:W-:Y:S11]  /*4190*/  PLOP3.LUT P4, PT, P0, P4, PT, 0xf2, 0x2f ;  /* 0x00000000002f781c */ /* 0x000ff60000789e72 */
[----:B------:R-:W-:Y:S02]  /*41a0*/  @!UPT UIADD3 URZ, UPT, UPT, URZ, URZ, URZ ;  /* 0x000000fffffff290 */ /* 0x000fe4000fffe0ff */
[----:B-1----:R-:W-:Y:S05]  /*41b0*/  @!P4 IADD3 R8, P0, PT, R30, 0x580, RZ ;  /* 0x000005801e08c810 */ /* 0x002fea0007f1e0ff */
[----:B--2---:R-:W-:Y:S01]  /*41c0*/  @!P4 IMAD.X R2, RZ, RZ, R31, P0 ;  /* 0x000000ffff02c224 */ /* 0x004fe200000e061f */
[----:B---3--:R-:W-:Y:S07]  /*41d0*/  @!P2 BRA `(.L_x_75) ;  /* 0x0000005000f4a947 */ /* 0x008fee0003800000 */
.L_x_164:
[----:B------:R-:W-:Y:S01]  /*41e0*/  @!P4 R2UR UR8, R2 ;  /* 0x000000000208c2ca */ /* 0x000fe200000e0000 */
[----:B------:R-:W-:Y:S01]  /*41f0*/  VOTEU.ALL UP1, P4 ;  /* 0x0000000000ff7886 */ /* 0x000fe20002020000 */
[----:B------:R-:W-:Y:S01]  /*4200*/  @!P4 R2UR UR9, R8 ;  /* 0x000000000809c2ca */ /* 0x000fe200000e0000 */
[----:B-1----:R-:W-:Y:S01]  /*4210*/  @!P4 IMAD.MOV.U32 R0, RZ, RZ, 0x2000 ;  /* 0x00002000ff00c424 */ /* 0x002fe200078e00ff */
[----:B------:R-:W-:Y:S01]  /*4220*/  UMOV UR10, 0x0 ;  /* 0x00000000000a7882 */ /* 0x000fe20000000000 */
[----:B------:R-:W-:Y:S01]  /*4230*/  UMOV UR11, 0x10000000 ;  /* 0x10000000000b7882 */ /* 0x000fe20000000000 */
[----:B------:R-:W-:Y:S01]  /*4240*/  @!UP1 UIADD3 UR32, UPT, UPT, UR7, 0x400, URZ ;  /* 0x0000040007209890 */ /* 0x000fe2000fffe0ff */
[----:B------:R-:W-:Y:S06]  /*4250*/  VOTEU.ALL UP1, P4 ;  /* 0x0000000000ff7886 */ /* 0x000fec0002020000 */
[----:B------:R-:W-:Y:S01]  /*4260*/  IMAD.U32 R9, RZ, RZ, UR8 ;  /* 0x00000008ff097e24 */ /* 0x000fe2000f8e00ff */
[----:B------:R-:W-:Y:S01]  /*4270*/  UPRMT UR8, UR37, 0x654, UR33 ;  /* 0x0000065425087896 */ /* 0x000fe20008000021 */
[----:B------:R-:W-:Y:S03]  /*4280*/  IMAD.U32 R8, RZ, RZ, UR9 ;  /* 0x00000009ff087e24 */ /* 0x000fe6000f8e00ff */
[----:B------:R-:W-:Y:S02]  /*4290*/  @!P4 R2UR UR15, R9 ;  /* 0x00000000090fc2ca */ /* 0x000fe400000e0000 */
[----:B------:R-:W-:Y:S02]  /*42a0*/  @!P4 R2UR UR14, R8 ;  /* 0x00000000080ec2ca */ /* 0x000fe400000e0000 */
[----:B------:R-:W-:Y:S05]  /*42b0*/  @!P4 IADD3 R8, P0, PT, R30, 0x580, RZ ;  /* 0x000005801e08c810 */ /* 0x000fea0007f1e0ff */
[----:B------:R-:W-:Y:S06]  /*42c0*/  @!P4 IMAD.X R2, RZ, RZ, R31, P0 ;  /* 0x000000ffff02c224 */ /* 0x000fec00000e061f */
[----:B------:R1:W-:Y:S01]  /*42d0*/  @!UP1 UTMALDG.3D [UR32], [UR14], desc[UR10] ;  /* 0x00000a200e0095b4 */ /* 0x0003e20008011000 */
[----:B------:R1:W-:Y:S01]  /*42e0*/  @!P4 SYNCS.ARRIVE.TRANS64.RED.A0TR RZ, [UR7+0x50], R0 ;  /* 0x00005000ffffc9a7 */ /* 0x0003e20008300407 */
[----:B------:R-:W-:Y:S01]  /*42f0*/  SYNCS.ARRIVE.TRANS64.RED.A1T0 RZ, [UR8], RZ ;  /* 0x000000ffffff79a7 */ /* 0x000fe20008100408 */
[----:B------:R-:W2:Y:S02]  /*4300*/  SYNCS.PHASECHK.TRANS64.TRYWAIT P2, [UR7+0x78], R14 ;  /* 0x0000780eff0075a7 */ /* 0x000ea40008041107 */
[----:B-12---:R-:W-:Y:S05]  /*4310*/  @!P2 BRA `(.L_x_76) ;  /* 0x0000005000bca947 */ /* 0x006fea0003800000 */
.L_x_166:
[----:B------:R-:W-:Y:S01]  /*4320*/  @!P4 R2UR UR8, R2 ;  /* 0x000000000208c2ca */ /* 0x000fe200000e0000 */
[----:B------:R-:W-:Y:S01]  /*4330*/  VOTEU.ALL UP1, P4 ;  /* 0x0000000000ff7886 */ /* 0x000fe20002020000 */
[----:B------:R-:W-:Y:S01]  /*4340*/  @!P4 R2UR UR9, R8 ;  /* 0x000000000809c2ca */ /* 0x000fe200000e0000 */
[----:B-1----:R-:W-:Y:S01]  /*4350*/  @!P4 IMAD.MOV.U32 R0, RZ, RZ, 0x2000 ;  /* 0x00002000ff00c424 */ /* 0x002fe200078e00ff */
[----:B------:R-:W-:Y:S01]  /*4360*/  UMOV UR10, 0x0 ;  /* 0x00000000000a7882 */ /* 0x000fe20000000000 */
[----:B------:R-:W-:Y:S01]  /*4370*/  UMOV UR11, 0x10000000 ;  /* 0x10000000000b7882 */ /* 0x000fe20000000000 */
[----:B------:R-:W-:Y:S02]  /*4380*/  @!UP1 UIADD3 UR26, UPT, UPT, UR34, 0x40, URZ ;  /* 0x00000040221a9890 */ /* 0x000fe4000fffe0ff */
[----:B------:R-:W-:Y:S01]  /*4390*/  @!UP1 UIADD3 UR24, UPT, UPT, UR7, 0x2400, URZ ;  /* 0x0000240007189890 */ /* 0x000fe2000fffe0ff */
[----:B------:R-:W-:Y:S01]  /*43a0*/  VOTEU.ALL UP1, P4 ;  /* 0x0000000000ff7886 */ /* 0x000fe20002020000 */
[----:B------:R-:W-:Y:S01]  /*43b0*/  UMOV UR27, UR35 ;  /* 0x00000023001b7c82 */ /* 0x000fe20008000000 */
[----:B------:R-:W-:Y:S02]  /*43c0*/  UMOV UR28, UR36 ;  /* 0x00000024001c7c82 */ /* 0x000fe40008000000 */
        /* <DEDUP_REMOVED lines=12> */
.L_x_168:
[----:B------:R-:W2:Y:S01]  /*4490*/  LDC.64 R12, c[0x0][0xb18] ;  /* 0x0002c600ff0c7b82 */ /* 0x000ea20000000a00 */
[----:B------:R-:W-:Y:S01]  /*44a0*/  @!P4 R2UR UR8, R2 ;  /* 0x000000000208c2ca */ /* 0x000fe200000e0000 */
[----:B------:R-:W-:Y:S01]  /*44b0*/  VOTEU.ALL UP1, P4 ;  /* 0x0000000000ff7886 */ /* 0x000fe20002020000 */
[----:B------:R-:W-:Y:S01]  /*44c0*/  @!P4 R2UR UR9, R8 ;  /* 0x000000000809c2ca */ /* 0x000fe200000e0000 */
[----:B-1----:R-:W-:Y:S01]  /*44d0*/  @!P4 IMAD.MOV.U32 R0, RZ, RZ, 0x2000 ;  /* 0x00002000ff00c424 */ /* 0x002fe200078e00ff */
[----:B------:R-:W-:Y:S03]  /*44e0*/  UMOV UR10, 0x0 ;  /* 0x00000000000a7882 */ /* 0x000fe60000000000 */
[----:B------:R-:W1:Y:S01]  /*44f0*/  @!P1 LDC R2, c[0x0][0xb0c] ;  /* 0x0002c300ff029b82 */ /* 0x000e620000000800 */
[----:B------:R-:W-:Y:S01]  /*4500*/  @!UP1 UIADD3 UR18, UPT, UPT, UR34, 0x80, URZ ;  /* 0x0000008022129890 */ /* 0x000fe2000fffe0ff */
[----:B------:R-:W-:Y:S01]  /*4510*/  @P3 SHF.R.U32.HI R26, RZ, 0x10, R21 ;  /* 0x00000010ff1a3819 */ /* 0x000fe20000011615 */
[----:B------:R-:W-:Y:S01]  /*4520*/  @!UP1 UIADD3 UR16, UPT, UPT, UR7, 0x4400, URZ ;  /* 0x0000440007109890 */ /* 0x000fe2000fffe0ff */
[----:B------:R-:W-:Y:S01]  /*4530*/  VIADD R28, R28, 0x1 ;  /* 0x000000011c1c7836 */ /* 0x000fe20000000000 */
[----:B------:R-:W-:Y:S01]  /*4540*/  VOTEU.ALL UP1, P4 ;  /* 0x0000000000ff7886 */ /* 0x000fe20002020000 */
[----:B------:R-:W-:Y:S01]  /*4550*/  UMOV UR11, 0x10000000 ;  /* 0x10000000000b7882 */ /* 0x000fe20000000000 */
[----:B------:R-:W-:Y:S01]  /*4560*/  UMOV UR19, UR35 ;  /* 0x0000002300137c82 */ /* 0x000fe20008000000 */
[----:B------:R-:W-:Y:S01]  /*4570*/  IMAD.U32 R9, RZ, RZ, UR8 ;  /* 0x00000008ff097e24 */ /* 0x000fe2000f8e00ff */
[----:B------:R-:W-:Y:S01]  /*4580*/  UMOV UR20, UR36 ;  /* 0x0000002400147c82 */ /* 0x000fe20008000000 */
[----:B------:R-:W-:Y:S01]  /*4590*/  IMAD.U32 R8, RZ, RZ, UR9 ;  /* 0x00000009ff087e24 */ /* 0x000fe2000f8e00ff */
[----:B------:R-:W-:Y:S02]  /*45a0*/  UPRMT UR8, UR37, 0x654, UR17 ;  /* 0x0000065425087896 */ /* 0x000fe40008000011 */
[----:B------:R-:W-:Y:S02]  /*45b0*/  @!P4 R2UR UR15, R9 ;  /* 0x00000000090fc2ca */ /* 0x000fe400000e0000 */
[----:B------:R-:W-:Y:S02]  /*45c0*/  @!P4 R2UR UR14, R8 ;  /* 0x00000000080ec2ca */ /* 0x000fe400000e0000 */
[----:B------:R-:W3:Y:S11]  /*45d0*/  LDC.64 R8, c[0x0][0xb10] ;  /* 0x0002c400ff087b82 */ /* 0x000ef60000000a00 */
[----:B------:R1:W-:Y:S01]  /*45e0*/  @!UP1 UTMALDG.3D [UR16], [UR14], desc[UR10] ;  /* 0x00000a100e0095b4 */ /* 0x0003e20008011000 */
[----:B------:R5:W-:Y:S01]  /*45f0*/  @!P4 SYNCS.ARRIVE.TRANS64.RED.A0TR RZ, [UR7+0x60], R0 ;  /* 0x00006000ffffc9a7 */ /* 0x000be20008300407 */
[C---:B---3--:R-:W-:Y:S01]  /*4600*/  @!P1 IMAD.HI.U32 R8, R11.reuse, R8, RZ ;  /* 0x000000080b089227 */ /* 0x048fe200078e00ff */
[----:B--2---:R-:W-:Y:S02]  /*4610*/  @!P1 ISETP.NE.AND P0, PT, R12, 0x1, PT ;  /* 0x000000010c00980c */ /* 0x004fe40003f05270 */
[----:B-1----:R-:W-:Y:S01]  /*4620*/  @!P1 ISETP.NE.AND P2, PT, R2, 0x1, PT ;  /* 0x000000010200980c */ /* 0x002fe20003f45270 */
[----:B------:R-:W-:Y:S01]  /*4630*/  SYNCS.ARRIVE.TRANS64.RED.A1T0 RZ, [UR8], RZ ;  /* 0x000000ffffff79a7 */ /* 0x000fe20008100408 */
[C---:B------:R-:W-:Y:S01]  /*4640*/  @!P1 IMAD.HI.U32 R13, R10.reuse, R13, RZ ;  /* 0x0000000d0a0d9227 */ /* 0x040fe200078e00ff */
[----:B------:R-:W-:Y:S04]  /*4650*/  @!P1 SHF.R.U32.HI R8, RZ, R9, R8 ;  /* 0x00000009ff089219 */ /* 0x000fe80000011608 */
[----:B------:R-:W-:Y:S01]  /*4660*/  @!P1 SEL R8, R11, R8, !P2 ;  /* 0x000000080b089207 */ /* 0x000fe20005000000 */
[----:B------:R-:W1:Y:S01]  /*4670*/  SYNCS.PHASECHK.TRANS64.TRYWAIT P5, [UR7+0x88], R14 ;  /* 0x0000880eff0075a7 */ /* 0x000e6200080a1107 */
[----:B-----5:R-:W2:Y:S02]  /*4680*/  @!P1 LDC R0, c[0x0][0xb20] ;  /* 0x0002c800ff009b82 */ /* 0x020ea40000000800 */
[----:B--2---:R-:W-:Y:S04]  /*4690*/  @!P1 SHF.R.U32.HI R0, RZ, R0, R13 ;  /* 0x00000000ff009219 */ /* 0x004fe8000001160d */
[----:B------:R-:W-:Y:S05]  /*46a0*/  @!P1 SEL R9, R10, R0, !P0 ;  /* 0x000000000a099207 */ /* 0x000fea0004000000 */
[----:B------:R-:W-:Y:S02]  /*46b0*/  @!P1 IMAD.IADD R0, R9, 0x1, -R8 ;  /* 0x0000000109009824 */ /* 0x000fe400078e0a08 */
[----:B------:R-:W-:Y:S02]  /*46c0*/  @!P1 IMAD.IADD R8, R8, 0x1, -R9 ;  /* 0x0000000108089824 */ /* 0x000fe400078e0a09 */
[----:B------:R-:W-:Y:S02]  /*46d0*/  @!P1 IMAD R11, R0, R2, R11 ;  /* 0x00000002000b9224 */ /* 0x000fe400078e020b */
[----:B------:R-:W-:Y:S01]  /*46e0*/  @!P1 IMAD R10, R8, R12, R10 ;  /* 0x0000000c080a9224 */ /* 0x000fe200078e020a */
[----:B-1----:R-:W-:Y:S06]  /*46f0*/  @!P5 BRA `(.L_x_78) ;  /* 0x0000004c00f4d947 */ /* 0x002fec0003800000 */
.L_x_170:
[----:B------:R-:W-:Y:S01]  /*4700*/  @!P4 IADD3 R2, P0, PT, R30, 0x580, RZ ;  /* 0x000005801e02c810 */ /* 0x000fe20007f1e0ff */
[----:B------:R-:W-:Y:S01]  /*4710*/  VOTEU.ALL UP1, P4 ;  /* 0x0000000000ff7886 */ /* 0x000fe20002020000 */
[----:B------:R-:W-:Y:S01]  /*4720*/  UMOV UR18, 0x0 ;  /* 0x0000000000127882 */ /* 0x000fe20000000000 */
[----:B------:R-:W-:Y:S01]  /*4730*/  UMOV UR19, 0x10000000 ;  /* 0x1000000000137882 */ /* 0x000fe20000000000 */
[----:B------:R-:W-:Y:S01]  /*4740*/  @!P4 R2UR UR9, R2 ;  /* 0x000000000209c2ca */ /* 0x000fe200000e0000 */
[----:B-1----:R-:W-:Y:S01]  /*4750*/  @!P4 IMAD.X R0, RZ, RZ, R31, P0 ;  /* 0x000000ffff00c224 */ /* 0x002fe200000e061f */
[----:B------:R-:W-:Y:S01]  /*4760*/  @!UP1 UIADD3 UR10, UPT, UPT, UR34, 0xc0, URZ ;  /* 0x000000c0220a9890 */ /* 0x000fe2000fffe0ff */
[----:B------:R-:W-:Y:S01]  /*4770*/  ISETP.NE.AND P0, PT, R28, 0x2, PT ;  /* 0x000000021c00780c */ /* 0x000fe20003f05270 */
[----:B------:R-:W-:Y:S01]  /*4780*/  UMOV UR11, UR35 ;  /* 0x00000023000b7c82 */ /* 0x000fe20008000000 */
[----:B------:R-:W-:Y:S01]  /*4790*/  UMOV UR12, UR36 ;  /* 0x00000024000c7c82 */ /* 0x000fe20008000000 */
[----:B------:R-:W-:Y:S01]  /*47a0*/  @!P4 R2UR UR8, R0 ;  /* 0x000000000008c2ca */ /* 0x000fe200000e0000 */
[----:B------:R-:W-:Y:S01]  /*47b0*/  IMAD.IADD R14, R10, 0x1, R86 ;  /* 0x000000010a0e7824 */ /* 0x000fe200078e0256 */
[----:B------:R-:W-:Y:S01]  /*47c0*/  @P3 R2UR UR36, R26 ;  /* 0x000000001a2432ca */ /* 0x000fe200000e0000 */
[----:B------:R-:W-:Y:S01]  /*47d0*/  IMAD.IADD R15, R11, 0x1, R87 ;  /* 0x000000010b0f7824 */ /* 0x000fe200078e0257 */
[----:B------:R-:W-:Y:S02]  /*47e0*/  SEL R0, RZ, 0x1, P0 ;  /* 0x00000001ff007807 */ /* 0x000fe40000000000 */
[----:B------:R-:W-:Y:S01]  /*47f0*/  LOP3.LUT R29, R29, 0x1, RZ, 0x3c, !PT ;  /* 0x000000011d1d7812 */ /* 0x000fe200078e3cff */
[----:B------:R-:W-:Y:S01]  /*4800*/  IMAD.U32 R8, RZ, RZ, UR9 ;  /* 0x00000009ff087e24 */ /* 0x000fe2000f8e00ff */
[----:B------:R-:W-:Y:S01]  /*4810*/  @!UP1 UIADD3 UR9, UPT, UPT, UR7, 0x68, URZ ;  /* 0x0000006807099890 */ /* 0x000fe2000fffe0ff */
[----:B------:R-:W-:Y:S02]  /*4820*/  LOP3.LUT R27, R27, R0, RZ, 0x3c, !PT ;  /* 0x000000001b1b7212 */ /* 0x000fe400078e3cff */
[----:B------:R-:W-:Y:S02]  /*4830*/  SEL R28, R28, RZ, P0 ;  /* 0x000000ff1c1c7207 */ /* 0x000fe40000000000 */
[----:B------:R-:W-:Y:S01]  /*4840*/  IMAD.U32 R9, RZ, RZ, UR8 ;  /* 0x00000008ff097e24 */ /* 0x000fe2000f8e00ff */
[----:B------:R-:W-:Y:S01]  /*4850*/  @!P4 R2UR UR14, R8 ;  /* 0x00000000080ec2ca */ /* 0x000fe200000e0000 */
[----:B------:R-:W-:Y:S01]  /*4860*/  @!UP1 UIADD3 UR8, UPT, UPT, UR7, 0x6400, URZ ;  /* 0x0000640007089890 */ /* 0x000fe2000fffe0ff */
[----:B------:R-:W-:Y:S02]  /*4870*/  VOTEU.ALL UP1, P4 ;  /* 0x0000000000ff7886 */ /* 0x000fe40002020000 */
[----:B------:R-:W-:Y:S11]  /*4880*/  @!P4 R2UR UR15, R9 ;  /* 0x00000000090fc2ca */ /* 0x000ff600000e0000 */
[----:B------:R-:W-:Y:S02]  /*4890*/  @!UPT UIADD3 URZ, UPT, UPT, URZ, URZ, URZ ;  /* 0x000000fffffff290 */ /* 0x000fe4000fffe0ff */
[----:B------:R2:W-:Y:S01]  /*48a0*/  @!UP1 UTMALDG.3D [UR8], [UR14], desc[UR18] ;  /* 0x000012080e0095b4 */ /* 0x0005e20008011000 */
[----:B------:R2:W-:Y:S01]  /*48b0*/  @!P4 SYNCS.ARRIVE.TRANS64.RED.A0TR RZ, [UR7+0x68], R25 ;  /* 0x00006819ffffc9a7 */ /* 0x0005e20008300407 */
[----:B------:R-:W-:Y:S01]  /*48c0*/  UPLOP3.LUT UP1, UPT, UPT, UPT, UPT, 0x80, 0x8 ;  /* 0x000000000008789c */ /* 0x000fe20003f2f070 */
[----:B------:R-:W-:Y:S01]  /*48d0*/  SYNCS.ARRIVE.TRANS64.RED.A1T0 RZ, [UR13], RZ ;  /* 0x000000ffffff79a7 */ /* 0x000fe2000810040d */
[----:B------:R-:W-:Y:S09]  /*48e0*/  @P3 BRA `(.L_x_79) ;  /* 0xfffffff000a03947 */ /* 0x000ff2000383ffff */
[----:B------:R-:W-:-:S04]  /*48f0*/  SHF.L.U32 R2, R29, 0x1f, RZ ;  /* 0x0000001f1d027819 */ /* 0x000fc800000006ff */
[----:B------:R-:W1:Y:S02]  /*4900*/  SYNCS.PHASECHK.TRANS64.TRYWAIT P0, [UR7+0x70], R2 ;  /* 0x00007002ff0075a7 */ /* 0x000e640008001107 */
[----:B-1----:R-:W-:Y:S05]  /*4910*/  @!P0 BRA `(.L_x_80) ;  /* 0x0000004c00848947 */ /* 0x002fea0003800000 */
.L_x_172:
[----:B------:R-:W3:Y:S02]  /*4920*/  SYNCS.PHASECHK.TRANS64.TRYWAIT P0, [UR7+0x78], R2 ;  /* 0x00007802ff0075a7 */ /* 0x000ee40008001107 */
[----:B---3--:R-:W-:Y:S05]  /*4930*/  @!P0 BRA `(.L_x_81) ;  /* 0x0000004c00948947 */ /* 0x008fea0003800000 */
.L_x_174:
[----:B------:R-:W3:Y:S02]  /*4940*/  SYNCS.PHASECHK.TRANS64.TRYWAIT P0, [UR7+0x80], R2 ;  /* 0x00008002ff0075a7 */ /* 0x000ee40008001107 */
[----:B---3--:R-:W-:Y:S05]  /*4950*/  @!P0 BRA `(.L_x_82) ;  /* 0x0000004c00a48947 */ /* 0x008fea0003800000 */
.L_x_176:
[----:B-1----:R-:W-:-:S07]  /*4960*/  MOV R0, UR7 ;  /* 0x0000000700007c02 */ /* 0x002fce0008000f00 */
.L_x_83:
[----:B-1----:R-:W-:-:S04]  /*4970*/  SHF.L.U32 R2, R29, 0x1f, RZ ;  /* 0x0000001f1d027819 */ /* 0x002fc800000006ff */
[----:B------:R1:W3:Y:S03]  /*4980*/  SYNCS.PHASECHK.TRANS64.TRYWAIT P0, [R0+URZ+0x88], R2 ;  /* 0x00008802000075a7 */ /* 0x0002e600080011ff */
[----:B---3--:R-:W-:Y:S05]  /*4990*/  @!P0 NANOSLEEP.SYNCS 0x989680 ;  /* 0x009896800000895d */ /* 0x008fea0003900000 */
[----:B------:R-:W3:Y:S02]  /*49a0*/  @!P0 SYNCS.PHASECHK.TRANS64 P0, [R0+URZ+0x88], R2 ;  /* 0x00008802000085a7 */ /* 0x000ee400080010ff */
[----:B--23--:R-:W-:Y:S05]  /*49b0*/  @P0 EXIT ;  /* 0x000000000000094d */ /* 0x00cfea0003800000 */
[----:B------:R-:W-:Y:S05]  /*49c0*/  BRA `(.L_x_83) ;  /* 0xfffffffc00e87947 */ /* 0x000fea000383ffff */
.L_x_68:
[----:B------:R-:W-:-:S06]  /*49d0*/  UISETP.GE.AND UP1, UPT, UR8, 0x4, UPT ;  /* 0x000000040800788c */ /* 0x000fcc000bf26270 */
[----:B------:R-:W-:-:S13]  /*49e0*/  PLOP3.LUT P0, PT, PT, PT, UP1, 0x80, 0x8 ;  /* 0x000000000008781c */ /* 0x000fda0003f0f018 */
[----:B------:R-:W-:Y:S05]  /*49f0*/  @!P0 EXIT ;  /* 0x000000000000894d */ /* 0x000fea0003800000 */
[----:B------:R-:W-:Y:S01]  /*4a00*/  BAR.SYNC.DEFER_BLOCKING 0x6, 0xa0 ;  /* 0x0182800000007b1d */ /* 0x000fe20000010000 */
[C---:B------:R-:W-:Y:S01]  /*4a10*/  IMAD.SHL.U32 R4, R101.reuse, 0x40, RZ ;  /* 0x0000004065047824 */ /* 0x040fe200078e00ff */
[C---:B------:R-:W-:Y:S01]  /*4a20*/  R2P PR, R101.reuse, 0x6 ;  /* 0x0000000665007804 */ /* 0x040fe20000000000 */
[C---:B------:R-:W-:Y:S01]  /*4a30*/  IMAD.SHL.U32 R92, R101.reuse, 0x8, RZ ;  /* 0x00000008655c7824 */ /* 0x040fe200078e00ff */
[----:B------:R-:W-:Y:S01]  /*4a40*/  CS2R R96, SRZ ;  /* 0x0000000000607805 */ /* 0x000fe2000001ff00 */
[C---:B------:R-:W-:Y:S01]  /*4a50*/  IMAD.U32 R46, R101.reuse, 0x10000, RZ ;  /* 0x00010000652e7824 */ /* 0x040fe200078e00ff */
[----:B------:R-:W-:Y:S02]  /*4a60*/  UMOV UR48, 0x400 ;  /* 0x0000040000307882 */ /* 0x000fe40000000000 */
[----:B------:R-:W1:Y:S01]  /*4a70*/  LDC R91, c[0x0][0x370] ;  /* 0x0000dc00ff5b7b82 */ /* 0x000e620000000800 */
[----:B------:R-:W-:Y:S01]  /*4a80*/  ULEA UR48, UR37, UR48, 0x18 ;  /* 0x0000003025307291 */ /* 0x000fe2000f8ec0ff */
[C---:B------:R-:W-:Y:S01]  /*4a90*/  LOP3.LUT R3, R4.reuse, 0x1c0, RZ, 0xc0, !PT ;  /* 0x000001c004037812 */ /* 0x040fe200078ec0ff */
[----:B------:R-:W-:Y:S01]  /*4aa0*/  IMAD.SHL.U32 R2, R101, 0x20, RZ ;  /* 0x0000002065027824 */ /* 0x000fe200078e00ff */
[----:B------:R-:W-:Y:S01]  /*4ab0*/  LOP3.LUT R4, R4, 0x200, RZ, 0xc0, !PT ;  /* 0x0000020004047812 */ /* 0x000fe200078ec0ff */
[----:B------:R-:W-:Y:S01]  /*4ac0*/  IMAD.MOV.U32 R99, RZ, RZ, 0x20 ;  /* 0x00000020ff637424 */ /* 0x000fe200078e00ff */
[----:B------:R-:W-:Y:S01]  /*4ad0*/  LOP3.LUT R92, R3, 0x38, R92, 0xf8, !PT ;  /* 0x00000038035c7812 */ /* 0x000fe200078ef85c */
[----:B------:R-:W-:Y:S01]  /*4ae0*/  UIADD3 UR4, UPT, UPT, UR48, 0x400, URZ ;  /* 0x0000040030047890 */ /* 0x000fe2000fffe0ff */
[----:B------:R-:W2:Y:S01]  /*4af0*/  LDC R42, c[0x0][0xb0c] ;  /* 0x0002c300ff2a7b82 */ /* 0x000ea20000000800 */
[----:B------:R-:W-:Y:S01]  /*4b00*/  SHF.R.U32.HI R3, RZ, 0x1, R101 ;  /* 0x00000001ff037819 */ /* 0x000fe20000011665 */
[----:B------:R-:W-:Y:S01]  /*4b10*/  IMAD.MOV.U32 R98, RZ, RZ, 0x1 ;  /* 0x00000001ff627424 */ /* 0x000fe200078e00ff */
[----:B------:R-:W-:Y:S01]  /*4b20*/  LOP3.LUT R46, R46, 0x600000, RZ, 0xc0, !PT ;  /* 0x006000002e2e7812 */ /* 0x000fe200078ec0ff */
[----:B------:R-:W-:Y:S01]  /*4b30*/  IMAD.MOV.U32 R45, RZ, RZ, RZ ;  /* 0x000000ffff2d7224 */ /* 0x000fe200078e00ff */
[----:B------:R-:W-:Y:S01]  /*4b40*/  LOP3.LUT R2, R4, 0xc00, R2, 0xf8, !PT ;  /* 0x00000c0004027812 */ /* 0x000fe200078ef802 */
[----:B------:R-:W-:Y:S01]  /*4b50*/  IMAD.MOV.U32 R104, RZ, RZ, RZ ;  /* 0x000000ffff687224 */ /* 0x000fe200078e00ff */
[----:B------:R-:W-:Y:S01]  /*4b60*/  LOP3.LUT R92, R92, 0x8, R3, 0x78, !PT ;  /* 0x000000085c5c7812 */ /* 0x000fe200078e7803 */
[----:B------:R-:W4:Y:S01]  /*4b70*/  LDC R89, c[0x0][0xb20] ;  /* 0x0002c800ff597b82 */ /* 0x000f220000000800 */
[----:B------:R-:W3:Y:S01]  /*4b80*/  LDS R0, [UR48+0x150] ;  /* 0x00015030ff007984 */ /* 0x000ee20008000800 */
[----:B------:R-:W-:Y:S01]  /*4b90*/  SEL R100, R99, 0xffffffe0, !P2 ;  /* 0xffffffe063647807 */ /* 0x000fe20005000000 */
[----:B------:R-:W-:Y:S01]  /*4ba0*/  IMAD.U32 R94, RZ, RZ, UR4 ;  /* 0x00000004ff5e7e24 */ /* 0x000fe2000f8e00ff */
[----:B------:R-:W-:Y:S01]  /*4bb0*/  LOP3.LUT R92, R2, R92, RZ, 0xfc, !PT ;  /* 0x0000005c025c7212 */ /* 0x000fe200078efcff */
[----:B------:R-:W1:Y:S01]  /*4bc0*/  LDCU.64 UR52, c[0x0][0x348] ;  /* 0x00006900ff3477ac */ /* 0x000e620008000a00 */
[----:B------:R-:W-:-:S02]  /*4bd0*/  LOP3.LUT R101, R101, 0x60, RZ, 0xc0, !PT ;  /* 0x0000006065657812 */ /* 0x000fc400078ec0ff */
[----:B------:R-:W1:Y:S01]  /*4be0*/  LDC R41, c[0x0][0xb30] ;  /* 0x0002cc00ff297b82 */ /* 0x000e620000000800 */
[----:B------:R-:W-:Y:S01]  /*4bf0*/  SEL R99, R99, 0xffffffe0, !P1 ;  /* 0xffffffe063637807 */ /* 0x000fe20004800000 */
[----:B------:R-:W1:Y:S01]  /*4c00*/  LDCU.64 UR38, c[0x0][0x888] ;  /* 0x00011100ff2677ac */ /* 0x000e620008000a00 */
[----:B------:R-:W1:Y:S05]  /*4c10*/  LDCU.64 UR44, c[0x0][0x890] ;  /* 0x00011200ff2c77ac */ /* 0x000e6a0008000a00 */
[----:B------:R-:W1:Y:S01]  /*4c20*/  LDC.64 R84, c[0x0][0xb10] ;  /* 0x0002c400ff547b82 */ /* 0x000e620000000a00 */
[----:B------:R-:W-:Y:S01]  /*4c30*/  UMOV UR49, URZ ;  /* 0x000000ff00317c82 */ /* 0x000fe20008000000 */
[----:B------:R-:W-:-:S06]  /*4c40*/  UMOV UR51, URZ ;  /* 0x000000ff00337c82 */ /* 0x000fcc0008000000 */
[----:B------:R-:W1:Y:S08]  /*4c50*/  LDC.64 R38, c[0x0][0xb18] ;  /* 0x0002c600ff267b82 */ /* 0x000e700000000a00 */
[----:B------:R-:W1:Y:S08]  /*4c60*/  LDC.64 R36, c[0x0][0xb28] ;  /* 0x0002ca00ff247b82 */ /* 0x000e700000000a00 */
[----:B------:R-:W1:Y:S01]  /*4c70*/  LDC.64 R82, c[0x0][0x8b0] ;  /* 0x00022c00ff527b82 */ /* 0x000e620000000a00 */
[----:B---3--:R-:W-:-:S07]  /*4c80*/  IMAD.IADD R46, R0, 0x1, R46 ;  /* 0x00000001002e7824 */ /* 0x008fce00078e022e */
[----:B------:R-:W3:Y:S08]  /*4c90*/  LDC.64 R80, c[0x0][0x8a8] ;  /* 0x00022a00ff507b82 */ /* 0x000ef00000000a00 */
[----:B--2-4-:R-:W1:Y:S02]  /*4ca0*/  LDC R90, c[0x0][0x374] ;  /* 0x0000dd00ff5a7b82 */ /* 0x014e640000000800 */
.L_x_127:
[----:B------:R-:W-:Y:S02]  /*4cb0*/  LEA R0, R104, UR48, 0x3 ;  /* 0x0000003068007c11 */ /* 0x000fe4000f8e18ff */
[----:B------:R-:W-:Y:S02]  /*4cc0*/  SHF.L.U32 R2, R96, 0x1f, RZ ;  /* 0x0000001f60027819 */ /* 0x000fe400000006ff */
[----:B-1----:R-:W-:Y:S02]  /*4cd0*/  LEA R16, R104, UR48, 0x4 ;  /* 0x0000003068107c11 */ /* 0x002fe4000f8e20ff */
[----:B------:R-:W2:Y:S02]  /*4ce0*/  SYNCS.PHASECHK.TRANS64.TRYWAIT P0, [R0+URZ+0xa0], R2 ;  /* 0x0000a002000075a7 */ /* 0x000ea400080011ff */
[----:B--2---:R-:W-:Y:S05]  /*4cf0*/  @!P0 BRA `(.L_x_84) ;  /* 0x0000004800d48947 */ /* 0x004fea0003800000 */
.L_x_177:
[----:B------:R-:W4:Y:S01]  /*4d00*/  LDC.64 R10, c[0x0][0xb10] ;  /* 0x0002c400ff0a7b82 */ /* 0x000f220000000a00 */
[----:B------:R-:W3:Y:S01]  /*4d10*/  LDS.128 R16, [R16+0x130] ;  /* 0x0001300010107984 */ /* 0x000ee20000000c00 */
[----:B-1----:R-:W-:Y:S01]  /*4d20*/  ISETP.NE.AND P1, PT, R41, 0x1, PT ;  /* 0x000000012900780c */ /* 0x002fe20003f25270 */
[----:B--2---:R-:W-:Y:S01]  /*4d30*/  VIADD R0, R0, 0xb0 ;  /* 0x000000b000007836 */ /* 0x004fe20000000000 */
[----:B------:R-:W-:Y:S04]  /*4d40*/  ISETP.GE.AND P0, PT, R40, 0x1, PT ;  /* 0x000000012800780c */ /* 0x000fe80003f06270 */
[----:B------:R-:W1:Y:S01]  /*4d50*/  LDC.64 R8, c[0x0][0xb18] ;  /* 0x0002c600ff087b82 */ /* 0x000e620000000a00 */
[----:B------:R-:W-:Y:S01]  /*4d60*/  PRMT R0, RZ, 0x654, R0 ;  /* 0x00000654ff007816 */ /* 0x000fe20000000000 */
[----:B------:R-:W-:Y:S01]  /*4d70*/  @!PT LDS RZ, [RZ] ;  /* 0x00000000fffff984 */ /* 0x000fe20000000800 */
[----:B------:R-:W-:Y:S01]  /*4d80*/  @!PT LDS RZ, [RZ] ;  /* 0x00000000fffff984 */ /* 0x000fe20000000800 */
[----:B------:R-:W-:Y:S01]  /*4d90*/  @!PT LDS RZ, [RZ] ;  /* 0x00000000fffff984 */ /* 0x000fe20000000800 */
[----:B------:R-:W-:Y:S01]  /*4da0*/  @!PT LDS RZ, [RZ] ;  /* 0x00000000fffff984 */ /* 0x000fe20000000800 */
[----:B------:R2:W-:Y:S06]  /*4db0*/  MEMBAR.ALL.CTA ;  /* 0x0000000000007992 */ /* 0x0005ec0000008000 */
[----:B--2---:R-:W2:Y:S01]  /*4dc0*/  FENCE.VIEW.ASYNC.S ;  /* 0x00000000000073c6 */ /* 0x004ea20000000000 */
[----:B------:R-:W1:Y:S08]  /*4dd0*/  @!P1 LDC R12, c[0x0][0xb20] ;  /* 0x0002c800ff0c9b82 */ /* 0x000e700000000800 */
[----:B------:R-:W1:Y:S01]  /*4de0*/  @!P1 LDC R7, c[0x0][0xb0c] ;  /* 0x0002c300ff079b82 */ /* 0x000e620000000800 */
[----:B--2---:R2:W-:Y:S01]  /*4df0*/  SYNCS.ARRIVE.TRANS64.RED.A1T0 RZ, [R0+URZ], RZ ;  /* 0x000000ff00ff79a7 */ /* 0x0045e200081004ff */
[----:B---3--:R-:W-:Y:S04]  /*4e00*/  LOP3.LUT P4, RZ, R18, 0x1, RZ, 0xc0, !PT ;  /* 0x0000000112ff7812 */ /* 0x008fe8000788c0ff */
[----:B------:R-:W-:Y:S09]  /*4e10*/  P2R R102, PR, RZ, 0x10 ;  /* 0x00000010ff667803 */ /* 0x000ff20000000000 */
[----:B------:R-:W-:Y:S02]  /*4e20*/  @P4 MOV R44, R16 ;  /* 0x00000010002c4202 */ /* 0x000fe40000000f00 */
[----:B------:R-:W-:Y:S01]  /*4e30*/  @P4 LOP3.LUT R43, R17, 0xffff, RZ, 0xc0, !PT ;  /* 0x0000ffff112b4812 */ /* 0x000fe200078ec0ff */
[----:B--2-4-:R-:W-:Y:S06]  /*4e40*/  @!P0 BRA `(.L_x_85) ;  /* 0x0000000000a48947 */ /* 0x014fec0003800000 */
[----:B------:R-:W-:Y:S01]  /*4e50*/  IMAD.HI.U32 R0, R90, R39, RZ ;  /* 0x000000275a007227 */ /* 0x000fe200078e00ff */
[----:B------:R-:W-:Y:S02]  /*4e60*/  ISETP.NE.AND P0, PT, R38, 0x1, PT ;  /* 0x000000012600780c */ /* 0x000fe40003f05270 */
[----:B------:R-:W-:Y:S01]  /*4e70*/  ISETP.NE.AND P2, PT, R40, 0x1, PT ;  /* 0x000000012800780c */ /* 0x000fe20003f45270 */
[----:B------:R-:W-:Y:S01]  /*4e80*/  IMAD.HI.U32 R4, R91, R84, RZ ;  /* 0x000000545b047227 */ /* 0x000fe200078e00ff */
[----:B------:R-:W-:Y:S02]  /*4e90*/  SHF.R.U32.HI R0, RZ, R89, R0 ;  /* 0x00000059ff007219 */ /* 0x000fe40000011600 */
[----:B------:R-:W-:Y:S01]  /*4ea0*/  ISETP.NE.AND P3, PT, R42, 0x1, PT ;  /* 0x000000012a00780c */ /* 0x000fe20003f65270 */
[----:B------:R-:W-:Y:S01]  /*4eb0*/  IMAD.HI.U32 R6, R43, R39, RZ ;  /* 0x000000272b067227 */ /* 0x000fe200078e00ff */
[-C--:B------:R-:W-:Y:S02]  /*4ec0*/  SHF.R.U32.HI R4, RZ, R85.reuse, R4 ;  /* 0x00000055ff047219 */ /* 0x080fe40000011604 */
[----:B------:R-:W-:Y:S01]  /*4ed0*/  SEL R0, R90, R0, !P0 ;  /* 0x000000005a007207 */ /* 0x000fe20004000000 */
[----:B------:R-:W-:Y:S01]  /*4ee0*/  IMAD.HI.U32 R5, R44, R84, RZ ;  /* 0x000000542c057227 */ /* 0x000fe200078e00ff */
[----:B------:R-:W-:Y:S03]  /*4ef0*/  SEL R4, R91, R4, !P3 ;  /* 0x000000045b047207 */ /* 0x000fe60005800000 */
[-C--:B------:R-:W-:Y:S01]  /*4f00*/  IMAD.HI.U32 R3, R0, R36.reuse, RZ ;  /* 0x0000002400037227 */ /* 0x080fe200078e00ff */
[----:B------:R-:W-:Y:S03]  /*4f10*/  SHF.R.U32.HI R5, RZ, R85, R5 ;  /* 0x00000055ff057219 */ /* 0x000fe60000011605 */
[----:B------:R-:W-:Y:S01]  /*4f20*/  IMAD.HI.U32 R2, R4, R36, RZ ;  /* 0x0000002404027227 */ /* 0x000fe200078e00ff */
[----:B------:R-:W-:Y:S02]  /*4f30*/  @P2 SHF.R.U32.HI R0, RZ, R37, R3 ;  /* 0x00000025ff002219 */ /* 0x000fe40000011603 */
[----:B------:R-:W-:Y:S02]  /*4f40*/  SHF.R.U32.HI R3, RZ, R89, R6 ;  /* 0x00000059ff037219 */ /* 0x000fe40000011606 */
[----:B------:R-:W-:Y:S01]  /*4f50*/  @P2 SHF.R.U32.HI R4, RZ, R37, R2 ;  /* 0x00000025ff042219 */ /* 0x000fe20000011602 */
[----:B------:R-:W-:Y:S01]  /*4f60*/  IMAD R0, R40, R0, RZ ;  /* 0x0000000028007224 */ /* 0x000fe200078e02ff */
[----:B------:R-:W-:Y:S02]  /*4f70*/  SEL R3, R43, R3, !P0 ;  /* 0x000000032b037207 */ /* 0x000fe40004000000 */
[----:B------:R-:W-:Y:S01]  /*4f80*/  SEL R2, R44, R5, !P3 ;  /* 0x000000052c027207 */ /* 0x000fe20005800000 */
[----:B------:R-:W-:Y:S01]  /*4f90*/  IMAD R5, R40, R4, RZ ;  /* 0x0000000428057224 */ /* 0x000fe200078e02ff */
[C---:B------:R-:W-:Y:S01]  /*4fa0*/  ISETP.GE.AND P0, PT, R3.reuse, R0, PT ;  /* 0x000000000300720c */ /* 0x040fe20003f06270 */
[C---:B------:R-:W-:Y:S03]  /*4fb0*/  IMAD.HI.U32 R0, R3.reuse, R36, RZ ;  /* 0x0000002403007227 */ /* 0x040fe600078e00ff */
[C---:B------:R-:W-:Y:S02]  /*4fc0*/  ISETP.GE.OR P0, PT, R2.reuse, R5, P0 ;  /* 0x000000050200720c */ /* 0x040fe40000706670 */
[----:B------:R-:W-:Y:S04]  /*4fd0*/  SHF.R.U32.HI R0, RZ, R37, R0 ;  /* 0x00000025ff007219 */ /* 0x000fe80000011600 */
[C---:B------:R-:W-:Y:S05]  /*4fe0*/  SEL R6, R3.reuse, R0, !P2 ;  /* 0x0000000003067207 */ /* 0x040fea0005000000 */
        /* <DEDUP_REMOVED lines=14> */
[----:B------:R-:W-:Y:S07]  /*50d0*/  IMAD R43, R3, R38, R43 ;  /* 0x00000026032b7224 */ /* 0x000fee00078e022b */
.L_x_85:
[----:B-1----:R-:W-:Y:S01]  /*50e0*/  @!P1 ISETP.NE.AND P0, PT, R8, 0x1, PT ;  /* 0x000000010800980c */ /* 0x002fe20003f05270 */
[----:B------:R-:W-:Y:S01]  /*50f0*/  @!P1 IMAD.HI.U32 R2, R43, R9, RZ ;  /* 0x000000092b029227 */ /* 0x000fe200078e00ff */
[----:B------:R-:W-:Y:S01]  /*5100*/  R2UR UR42, R15 ;  /* 0x000000000f2a72ca */ /* 0x000fe200000e0000 */
[----:B------:R-:W-:Y:S01]  /*5110*/  BSSY.RECONVERGENT B6, `(.L_x_86) ;  /* 0x0000031000067945 */ /* 0x000fe20003800200 */
[----:B------:R-:W-:Y:S01]  /*5120*/  R2UR UR41, R14 ;  /* 0x000000000e2972ca */ /* 0x000fe200000e0000 */
[----:B------:R-:W-:Y:S01]  /*5130*/  @!P1 IMAD.HI.U32 R0, R44, R10, RZ ;  /* 0x0000000a2c009227 */ /* 0x000fe200078e00ff */
[----:B------:R-:W-:Y:S02]  /*5140*/  @!P1 SHF.R.U32.HI R2, RZ, R12, R2 ;  /* 0x0000000cff029219 */ /* 0x000fe40000011602 */
[----:B------:R-:W-:Y:S01]  /*5150*/  @!P1 ISETP.NE.AND P2, PT, R7, 0x1, PT ;  /* 0x000000010700980c */ /* 0x000fe20003f45270 */
[----:B------:R-:W-:Y:S01]  /*5160*/  VIADD R104, R104, 0x1 ;  /* 0x0000000168687836 */ /* 0x000fe20000000000 */
[----:B------:R-:W-:Y:S02]  /*5170*/  @!P1 SEL R2, R43, R2, !P0 ;  /* 0x000000022b029207 */ /* 0x000fe40004000000 */
[----:B------:R-:W-:Y:S02]  /*5180*/  @!P1 SHF.R.U32.HI R0, RZ, R11, R0 ;  /* 0x0000000bff009219 */ /* 0x000fe40000011600 */
[----:B------:R-:W-:Y:S01]  /*5190*/  LOP3.LUT P0, RZ, R94, 0x3f0, RZ, 0xc0, !PT ;  /* 0x000003f05eff7812 */ /* 0x000fe2000780c0ff */
[----:B------:R-:W-:Y:S01]  /*51a0*/  USHF.L.U32 UR42, UR42, 0x6, URZ ;  /* 0x000000062a2a7899 */ /* 0x000fe200080006ff */
[----:B------:R-:W-:Y:S01]  /*51b0*/  @!P1 SEL R3, R44, R0, !P2 ;  /* 0x000000002c039207 */ /* 0x000fe20005000000 */
[----:B------:R-:W-:Y:S01]  /*51c0*/  USHF.L.U32 UR41, UR41, 0x8, URZ ;  /* 0x0000000829297899 */ /* 0x000fe200080006ff */
[----:B------:R-:W-:Y:S03]  /*51d0*/  @P4 SHF.R.U32.HI R95, RZ, 0x10, R17 ;  /* 0x00000010ff5f4819 */ /* 0x000fe60000011611 */
[----:B------:R-:W-:Y:S02]  /*51e0*/  @!P1 IMAD.IADD R0, R2, 0x1, -R3 ;  /* 0x0000000102009824 */ /* 0x000fe400078e0a03 */
[----:B------:R-:W-:Y:S02]  /*51f0*/  @!P1 IMAD.IADD R2, R3, 0x1, -R2 ;  /* 0x0000000103029824 */ /* 0x000fe400078e0a02 */
[----:B------:R-:W-:Y:S02]  /*5200*/  @!P1 IMAD R44, R0, R7, R44 ;  /* 0x00000007002c9224 */ /* 0x000fe400078e022c */
[----:B------:R-:W-:Y:S01]  /*5210*/  @!P1 IMAD R43, R2, R8, R43 ;  /* 0x00000008022b9224 */ /* 0x000fe200078e022b */
[----:B------:R-:W-:Y:S06]  /*5220*/  @!P0 BRA `(.L_x_87) ;  /* 0x00000000007c8947 */ /* 0x000fec0003800000 */
[----:B------:R-:W1:Y:S01]  /*5230*/  LDCU.64 UR8, c[0x4][0x80] ;  /* 0x01001000ff0877ac */ /* 0x000e620008000a00 */
[----:B------:R-:W-:Y:S01]  /*5240*/  MOV R2, 0x0 ;  /* 0x0000000000027802 */ /* 0x000fe20000000f00 */
[----:B------:R-:W-:Y:S02]  /*5250*/  HFMA2 R12, -RZ, RZ, 0, 5.9604644775390625e-08 ;  /* 0x00000001ff0c7431 */ /* 0x000fe400000001ff */
[----:B------:R-:W-:Y:S01]  /*5260*/  IMAD.MOV.U32 R8, RZ, RZ, 0x70 ;  /* 0x00000070ff087424 */ /* 0x000fe200078e00ff */
[----:B------:R2:W3:Y:S01]  /*5270*/  LDC.64 R14, c[0x4][R2] ;  /* 0x01000000020e7b82 */ /* 0x0004e20000000a00 */
[----:B------:R-:W4:Y:S01]  /*5280*/  LDCU.64 UR6, c[0x4][0x88] ;  /* 0x01001100ff0677ac */ /* 0x000f220008000a00 */
[----:B------:R-:W-:Y:S01]  /*5290*/  IMAD.MOV.U32 R13, RZ, RZ, RZ ;  /* 0x000000ffff0d7224 */ /* 0x000fe200078e00ff */
[----:B------:R-:W2:Y:S01]  /*52a0*/  LDCU.64 UR4, c[0x4][0x8] ;  /* 0x01000100ff0477ac */ /* 0x000ea20008000a00 */
[----:B-1----:R-:W-:Y:S01]  /*52b0*/  MOV R5, UR9 ;  /* 0x0000000900057c02 */ /* 0x002fe20008000f00 */
[----:B------:R-:W-:Y:S01]  /*52c0*/  IMAD.U32 R4, RZ, RZ, UR8 ;  /* 0x00000008ff047e24 */ /* 0x000fe2000f8e00ff */
[----:B----4-:R-:W-:Y:S01]  /*52d0*/  MOV R7, UR7 ;  /* 0x0000000700077c02 */ /* 0x010fe20008000f00 */
[----:B------:R-:W-:Y:S01]  /*52e0*/  IMAD.U32 R6, RZ, RZ, UR6 ;  /* 0x00000006ff067e24 */ /* 0x000fe2000f8e00ff */
[----:B--2---:R-:W-:Y:S01]  /*52f0*/  MOV R11, UR5 ;  /* 0x00000005000b7c02 */ /* 0x004fe20008000f00 */
[----:B------:R-:W-:Y:S02]  /*5300*/  IMAD.U32 R10, RZ, RZ, UR4 ;  /* 0x00000004ff0a7e24 */ /* 0x000fe4000f8e00ff */
[----:B------:R-:W-:Y:S07]  /*5310*/  LEPC R20, `(.L_x_88) ;  /* 0x000000001014794e */ /* 0x000fee0000000000 */
[----:B---3-5:R-:W-:Y:S05]  /*5320*/  CALL.ABS.NOINC R14 ;  /* 0x000000000e007343 */ /* 0x028fea0003c00000 */
.L_x_88:
[----:B------:R-:W1:Y:S01]  /*5330*/  LDCU.64 UR8, c[0x4][0x80] ;  /* 0x01001000ff0877ac */ /* 0x000e620008000a00 */
[----:B------:R-:W2:Y:S01]  /*5340*/  LDC.64 R2, c[0x4][R2] ;  /* 0x0100000002027b82 */ /* 0x000ea20000000a00 */
[----:B------:R-:W-:Y:S02]  /*5350*/  HFMA2 R12, -RZ, RZ, 0, 5.9604644775390625e-08 ;  /* 0x00000001ff0c7431 */ /* 0x000fe400000001ff */
[----:B------:R-:W-:Y:S02]  /*5360*/  IMAD.MOV.U32 R8, RZ, RZ, 0x70 ;  /* 0x00000070ff087424 */ /* 0x000fe400078e00ff */
[----:B------:R-:W-:Y:S01]  /*5370*/  IMAD.MOV.U32 R13, RZ, RZ, RZ ;  /* 0x000000ffff0d7224 */ /* 0x000fe200078e00ff */
[----:B------:R-:W3:Y:S01]  /*5380*/  LDCU.64 UR6, c[0x4][0x88] ;  /* 0x01001100ff0677ac */ /* 0x000ee20008000a00 */
[----:B------:R-:W4:Y:S01]  /*5390*/  LDCU.64 UR4, c[0x4][0x8] ;  /* 0x01000100ff0477ac */ /* 0x000f220008000a00 */
[----:B-1----:R-:W-:Y:S02]  /*53a0*/  MOV R4, UR8 ;  /* 0x0000000800047c02 */ /* 0x002fe40008000f00 */
[----:B------:R-:W-:Y:S02]  /*53b0*/  MOV R5, UR9 ;  /* 0x0000000900057c02 */ /* 0x000fe40008000f00 */
[----:B---3--:R-:W-:Y:S01]  /*53c0*/  MOV R7, UR7 ;  /* 0x0000000700077c02 */ /* 0x008fe20008000f00 */
[----:B------:R-:W-:Y:S01]  /*53d0*/  IMAD.U32 R6, RZ, RZ, UR6 ;  /* 0x00000006ff067e24 */ /* 0x000fe2000f8e00ff */
[----:B----4-:R-:W-:Y:S01]  /*53e0*/  MOV R11, UR5 ;  /* 0x00000005000b7c02 */ /* 0x010fe20008000f00 */
[----:B------:R-:W-:Y:S02]  /*53f0*/  IMAD.U32 R10, RZ, RZ, UR4 ;  /* 0x00000004ff0a7e24 */ /* 0x000fe4000f8e00ff */
[----:B------:R-:W-:Y:S07]  /*5400*/  LEPC R20, `(.L_x_87) ;  /* 0x000000001014794e */ /* 0x000fee0000000000 */
[----:B--2---:R-:W-:Y:S05]  /*5410*/  CALL.ABS.NOINC R2 ;  /* 0x0000000002007343 */ /* 0x004fea0003c00000 */
.L_x_87:
[----:B------:R-:W-:Y:S05]  /*5420*/  BSYNC.RECONVERGENT B6 ;  /* 0x0000000000067941 */ /* 0x000fea0003800200 */
.L_x_86:
[----:B------:R-:W-:Y:S01]  /*5430*/  ISETP.NE.U32.AND P4, PT, R82, RZ, PT ;  /* 0x000000ff5200720c */ /* 0x000fe20003f85070 */
[----:B------:R-:W-:Y:S01]  /*5440*/  UISETP.NE.AND UP2, UPT, UR50, URZ, UPT ;  /* 0x000000ff3200728c */ /* 0x000fe2000bf45270 */
[----:B------:R-:W-:Y:S01]  /*5450*/  ISETP.NE.U32.AND P2, PT, RZ, UR38, PT ;  /* 0x00000026ff007c0c */ /* 0x000fe2000bf45070 */
[----:B------:R-:W-:Y:S01]  /*5460*/  UISETP.NE.U32.AND UP1, UPT, UR44, URZ, UPT ;  /* 0x000000ff2c00728c */ /* 0x000fe2000bf25070 */
[----:B------:R-:W-:Y:S01]  /*5470*/  ISETP.NE.AND.EX P4, PT, R83, RZ, PT, P4 ;  /* 0x000000ff5300720c */ /* 0x000fe20003f85340 */
[----:B------:R-:W-:Y:S01]  /*5480*/  UPLOP3.LUT UP0, UPT, UPT, UPT, UPT, 0x40, 0x4 ;  /* 0x000000000004789c */ /* 0x000fe20003f0e870 */
[----:B------:R-:W-:Y:S01]  /*5490*/  ISETP.NE.AND.EX P2, PT, RZ, UR39, PT, P2 ;  /* 0x00000027ff007c0c */ /* 0x000fe2000bf45320 */
[----:B------:R-:W-:Y:S01]  /*54a0*/  UISETP.NE.AND.EX UP1, UPT, UR45, URZ, UPT, UP1 ;  /* 0x000000ff2d00728c */ /* 0x000fe2000bf25310 */
[----:B------:R-:W-:Y:S04]  /*54b0*/  PLOP3.LUT P1, PT, PT, PT, UP2, 0x80, 0x8 ;  /* 0x000000000008781c */ /* 0x000fe80003f2f028 */
[----:B------:R-:W-:Y:S06]  /*54c0*/  @UP2 UPLOP3.LUT UP0, UPT, UPT, UPT, UP1, 0x80, 0x8 ;  /* 0x000000000008289c */ /* 0x000fec0003f0f010 */
[----:B------:R-:W-:Y:S01]  /*54d0*/  PLOP3.LUT P0, PT, PT, PT, UP0, 0x80, 0x8 ;  /* 0x000000000008781c */ /* 0x000fe20003f0f008 */
[----:B------:R-:W-:Y:S01]  /*54e0*/  @!UPT UIADD3 URZ, UPT, UPT, URZ, URZ, URZ ;  /* 0x000000fffffff290 */ /* 0x000fe2000fffe0ff */
[----:B------:R-:W-:Y:S11]  /*54f0*/  BRA.U !UP1, `(.L_x_89) ;  /* 0x0000000109387547 */ /* 0x000ff6000b800000 */
[----:B------:R-:W-:Y:S01]  /*5500*/  UISETP.NE.U32.AND UP0, UPT, UR38, URZ, UPT ;  /* 0x000000ff2600728c */ /* 0x000fe2000bf05070 */
[----:B------:R-:W-:Y:S02]  /*5510*/  HFMA2 R0, -RZ, RZ, 0, 5.9604644775390625e-08 ;  /* 0x00000001ff007431 */ /* 0x000fe400000001ff */
[----:B------:R-:W-:Y:S01]  /*5520*/  IMAD.MOV.U32 R88, RZ, RZ, 0x1 ;  /* 0x00000001ff587424 */ /* 0x000fe200078e00ff */
[----:B------:R-:W-:Y:S06]  /*5530*/  UISETP.NE.AND.EX UP0, UPT, UR39, URZ, UPT, UP0 ;  /* 0x000000ff2700728c */ /* 0x000fec000bf05300 */
[----:B------:R-:W-:Y:S05]  /*5540*/  PLOP3.LUT P3, PT, PT, PT, UP0, 0x80, 0x8 ;  /* 0x000000000008781c */ /* 0x000fea0003f6f008 */
[----:B------:R-:W1:Y:S01]  /*5550*/  @UP0 LDCU.64 UR6, c[0x0][0x888] ;  /* 0x00011100ff0607ac */ /* 0x000e620008000a00 */
[----:B------:R-:W-:Y:S07]  /*5560*/  @UP0 UIMAD UR4, UR36, UR44, URZ ;  /* 0x0000002c240402a4 */ /* 0x000fee000f8e02ff */
[----:B------:R-:W-:Y:S01]  /*5570*/  @!P3 PRMT R88, R0, 0x7610, R88 ;  /* 0x000076100058b816 */ /* 0x000fe20000000058 */
[----:B-1----:R-:W-:Y:S03]  /*5580*/  @UP0 UIMAD.WIDE UR6, UR4, 0x4, UR6 ;  /* 0x00000004040608a5 */ /* 0x002fe6000f8e0206 */
[----:B------:R-:W1:Y:S03]  /*5590*/  @!UP0 LDCU UR4, c[0x0][0x880] ;  /* 0x00011000ff0487ac */ /* 0x000e660008000800 */
[----:B------:R-:W-:Y:S01]  /*55a0*/  IMAD.U32 R2, RZ, RZ, UR6 ;  /* 0x00000006ff027e24 */ /* 0x000fe2000f8e00ff */
[----:B------:R-:W-:Y:S05]  /*55b0*/  MOV R3, UR7 ;  /* 0x0000000700037c02 */ /* 0x000fea0008000f00 */
[----:B-----5:R2:W5:Y:S02]  /*55c0*/  @P3 LDG.E R49, desc[UR46][R2.64] ;  /* 0x0000002e02313981 */ /* 0x020564000c1e1900 */
[----:B-12---:R-:W-:Y:S02]  /*55d0*/  @!P3 IMAD.U32 R49, RZ, RZ, UR4 ;  /* 0x00000004ff31be24 */ /* 0x006fe4000f8e00ff */
.L_x_89:
[----:B------:R-:W-:Y:S05]  /*55e0*/  @!P4 BRA `(.L_x_90) ;  /* 0x000000000020c947 */ /* 0x000fea0003800000 */
[----:B------:R-:W-:Y:S04]  /*55f0*/  ISETP.NE.U32.AND P3, PT, R80, RZ, PT ;  /* 0x000000ff5000720c */ /* 0x000fe80003f65070 */
[----:B------:R-:W-:Y:S11]  /*5600*/  ISETP.NE.AND.EX P3, PT, R81, RZ, PT, P3 ;  /* 0x000000ff5100720c */ /* 0x000ff60003f65330 */
[----:B------:R-:W-:Y:S02]  /*5610*/  @!UPT UIADD3 URZ, UPT, UPT, URZ, URZ, URZ ;  /* 0x000000fffffff290 */ /* 0x000fe4000fffe0ff */
[----:B------:R-:W1:Y:S01]  /*5620*/  @P3 LDC.64 R2, c[0x0][0x8a8] ;  /* 0x00022a00ff023b82 */ /* 0x000e620000000a00 */
[----:B------:R-:W-:Y:S04]  /*5630*/  @P3 IMAD R0, R82, UR36, RZ ;  /* 0x0000002452003c24 */ /* 0x000fe8000f8e02ff */
[----:B-1----:R-:W-:Y:S05]  /*5640*/  @P3 IMAD.WIDE R2, R0, 0x4, R2 ;  /* 0x0000000400023825 */ /* 0x002fea00078e0202 */
[----:B-----5:R1:W5:Y:S02]  /*5650*/  @P3 LDG.E R47, desc[UR46][R2.64] ;  /* 0x0000002e022f3981 */ /* 0x020364000c1e1900 */
[----:B-1----:R-:W2:Y:S02]  /*5660*/  @!P3 LDC R47, c[0x0][0x8a0] ;  /* 0x00022800ff2fbb82 */ /* 0x002ea40000000800 */
.L_x_90:
[----:B-----5:R-:W-:Y:S01]  /*5670*/  FSETP.NEU.AND P3, PT, R49, RZ, PT ;  /* 0x000000ff3100720b */ /* 0x020fe20003f6d000 */
[----:B------:R-:W-:Y:S01]  /*5680*/  IMAD.SHL.U32 R66, R92, 0x2, RZ ;  /* 0x000000025c427824 */ /* 0x000fe200078e00ff */
[----:B------:R-:W-:Y:S01]  /*5690*/  SEL R4, RZ, 0xffffffff, P2 ;  /* 0xffffffffff047807 */ /* 0x000fe20001000000 */
[----:B------:R-:W-:Y:S01]  /*56a0*/  BSSY B1, `(.L_x_91) ;  /* 0x0000043000017945 */ /* 0x000fe20003800000 */
[----:B------:R-:W-:Y:S01]  /*56b0*/  @P1 LOP3.LUT P2, RZ, R88, 0xff, RZ, 0xc0, !PT ;  /* 0x000000ff58ff1812 */ /* 0x000fe2000784c0ff */
[----:B------:R-:W-:Y:S01]  /*56c0*/  VIADD R107, R66, UR48 ;  /* 0x00000030426b7c36 */ /* 0x000fe20008000000 */
[----:B------:R-:W-:Y:S01]  /*56d0*/  @P1 SEL R0, RZ, 0xffffffff, P3 ;  /* 0xffffffffff001807 */ /* 0x000fe20001800000 */
[----:B------:R-:W-:Y:S01]  /*56e0*/  IMAD.MOV.U32 R67, RZ, RZ, 0x1 ;  /* 0x00000001ff437424 */ /* 0x000fe200078e00ff */
[----:B------:R-:W-:Y:S01]  /*56f0*/  LOP3.LUT R98, R98, 0x1, RZ, 0x3c, !PT ;  /* 0x0000000162627812 */ /* 0x000fe200078e3cff */
[----:B------:R-:W-:Y:S01]  /*5700*/  IMAD.MOV.U32 R65, RZ, RZ, RZ ;  /* 0x000000ffff417224 */ /* 0x000fe200078e00ff */
[----:B------:R-:W-:Y:S02]  /*5710*/  @P0 SEL R0, R4, R0, !P2 ;  /* 0x0000000004000207 */ /* 0x000fe40005000000 */
[----:B------:R-:W-:Y:S02]  /*5720*/  CS2R R78, SRZ ;  /* 0x00000000004e7805 */ /* 0x000fe4000001ff00 */
[----:B------:R-:W-:Y:S02]  /*5730*/  LEA R64, R45, UR48, 0x3 ;  /* 0x000000302d407c11 */ /* 0x000fe4000f8e18ff */
[----:B------:R-:W-:Y:S02]  /*5740*/  CS2R R76, SRZ ;  /* 0x00000000004c7805 */ /* 0x000fe4000001ff00 */
[----:B------:R-:W-:Y:S02]  /*5750*/  @P1 LOP3.LUT R0, R0, 0x1, RZ, 0xc0, !PT ;  /* 0x0000000100001812 */ /* 0x000fe400078ec0ff */
[----:B------:R-:W-:Y:S02]  /*5760*/  CS2R R70, SRZ ;  /* 0x0000000000467805 */ /* 0x000fe4000001ff00 */
[----:B------:R-:W-:Y:S02]  /*5770*/  SHF.L.U32 R2, R97, 0x1f, RZ ;  /* 0x0000001f61027819 */ /* 0x000fe400000006ff */
[----:B------:R-:W-:Y:S02]  /*5780*/  CS2R R68, SRZ ;  /* 0x0000000000447805 */ /* 0x000fe4000001ff00 */
[----:B------:R-:W-:Y:S02]  /*5790*/  ISETP.NE.U32.OR P6, PT, R0, 0x1, !P1 ;  /* 0x000000010000780c */ /* 0x000fe40004fc5470 */
[----:B------:R-:W-:Y:S02]  /*57a0*/  CS2R R62, SRZ ;  /* 0x00000000003e7805 */ /* 0x000fe4000001ff00 */
[----:B------:R-:W-:Y:S02]  /*57b0*/  PLOP3.LUT P2, PT, PT, PT, UP1, 0x80, 0x8 ;  /* 0x000000000008781c */ /* 0x000fe40003f4f018 */
[----:B------:R-:W-:Y:S02]  /*57c0*/  CS2R R60, SRZ ;  /* 0x00000000003c7805 */ /* 0x000fe4000001ff00 */
[----:B------:R-:W-:Y:S02]  /*57d0*/  LEA.HI R48, R45, R45, RZ, 0x1 ;  /* 0x0000002d2d307211 */ /* 0x000fe400078f08ff */
[----:B------:R-:W-:Y:S02]  /*57e0*/  CS2R R58, SRZ ;  /* 0x00000000003a7805 */ /* 0x000fe4000001ff00 */
[----:B------:R-:W-:Y:S02]  /*57f0*/  LOP3.LUT P4, R103, R88, 0xff, RZ, 0xc0, !PT ;  /* 0x000000ff58677812 */ /* 0x000fe4000788c0ff */
[----:B------:R-:W-:Y:S02]  /*5800*/  CS2R R56, SRZ ;  /* 0x0000000000387805 */ /* 0x000fe4000001ff00 */
[----:B------:R-:W-:Y:S01]  /*5810*/  SEL R3, RZ, 0xffffffff, P3 ;  /* 0xffffffffff037807 */ /* 0x000fe20001800000 */
[----:B------:R-:W-:Y:S01]  /*5820*/  VIADD R108, R107, 0x400 ;  /* 0x000004006b6c7836 */ /* 0x000fe20000000000 */
[----:B------:R-:W-:Y:S01]  /*5830*/  P2R R105, PR, RZ, 0x40 ;  /* 0x00000040ff697803 */ /* 0x000fe20000000000 */
[----:B------:R-:W-:Y:S01]  /*5840*/  IMAD.IADD R106, R99, 0x1, R107 ;  /* 0x00000001636a7824 */ /* 0x000fe200078e026b */
[----:B------:R-:W-:Y:S02]  /*5850*/  @P6 SHF.L.U32 R0, R98, 0x1f, RZ ;  /* 0x0000001f62006819 */ /* 0x000fe400000006ff */
[----:B------:R-:W-:Y:S02]  /*5860*/  @P2 SEL R3, R4, R3, !P4 ;  /* 0x0000000304032207 */ /* 0x000fe40006000000 */
[----:B------:R1:W3:Y:S02]  /*5870*/  @P6 SYNCS.PHASECHK.TRANS64.TRYWAIT P1, [UR48+0x50], R0 ;  /* 0x00005000ff0065a7 */ /* 0x0002e40008021130 */
[----:B------:R-:W-:Y:S04]  /*5880*/  LOP3.LUT R3, R3, 0x1, RZ, 0xc0, !PT ;  /* 0x0000000103037812 */ /* 0x000fe800078ec0ff */
[----:B------:R-:W-:Y:S04]  /*5890*/  ISETP.NE.U32.AND P5, PT, R3, 0x1, PT ;  /* 0x000000010300780c */ /* 0x000fe80003fa5070 */
[----:B------:R-:W-:Y:S01]  /*58a0*/  P2R R72, PR, RZ, 0x20 ;  /* 0x00000020ff487803 */ /* 0x000fe20000000000 */
[----:B------:R4:W2:Y:S01]  /*58b0*/  SYNCS.PHASECHK.TRANS64.TRYWAIT P0, [R64+URZ+0xc0], R2 ;  /* 0x0000c002400075a7 */ /* 0x0008a200080011ff */
[C---:B-1----:R-:W-:Y:S01]  /*58c0*/  IMAD.SHL.U32 R0, R48.reuse, 0x80, RZ ;  /* 0x0000008030007824 */ /* 0x042fe200078e00ff */
[----:B------:R-:W-:Y:S04]  /*58d0*/  LOP3.LUT R48, R48, 0xffe, RZ, 0xc0, !PT ;  /* 0x00000ffe30307812 */ /* 0x000fe800078ec0ff */
[----:B------:R-:W-:Y:S01]  /*58e0*/  LOP3.LUT R0, R0, 0xffffff00, RZ, 0xc0, !PT ;  /* 0xffffff0000007812 */ /* 0x000fe200078ec0ff */
[----:B------:R-:W-:Y:S04]  /*58f0*/  IMAD.IADD R48, R45, 0x1, -R48 ;  /* 0x000000012d307824 */ /* 0x000fe800078e0a30 */
[----:B------:R-:W-:Y:S04]  /*5900*/  IMAD.IADD R0, R46, 0x1, R0 ;  /* 0x000000012e007824 */ /* 0x000fe800078e0200 */
[----:B------:R-:W-:Y:S01]  /*5910*/  IMAD R48, R48, 0x100000, R0 ;  /* 0x0010000030307824 */ /* 0x000fe200078e0200 */
[----:B---3--:R-:W-:Y:S01]  /*5920*/  @P6 SEL R67, RZ, 0x1, !P1 ;  /* 0x00000001ff436807 */ /* 0x008fe20004800000 */
[----:B----4-:R-:W-:Y:S06]  /*5930*/  @!P6 BRA `(.L_x_92) ;  /* 0x000000000064e947 */ /* 0x010fec0003800000 */
[----:B------:R-:W-:Y:S01]  /*5940*/  @P5 IMAD R5, R100, 0x2, R108 ;  /* 0x0000000264055824 */ /* 0x000fe200078e026c */
[----:B------:R-:W-:Y:S01]  /*5950*/  ISETP.NE.AND P1, PT, R67, RZ, PT ;  /* 0x000000ff4300720c */ /* 0x000fe20003f25270 */
[----:B------:R-:W-:Y:S01]  /*5960*/  IMAD.MOV.U32 R78, RZ, RZ, RZ ;  /* 0x000000ffff4e7224 */ /* 0x000fe200078e00ff */
[----:B------:R-:W-:Y:S01]  /*5970*/  BSSY B0, `(.L_x_93) ;  /* 0x000000d000007945 */ /* 0x000fe20003800000 */
[----:B------:R-:W-:Y:S01]  /*5980*/  @P5 IMAD.IADD R4, R99, 0x1, R5 ;  /* 0x0000000163045824 */ /* 0x000fe200078e0205 */
[----:B------:R-:W-:Y:S02]  /*5990*/  CS2R R70, SRZ ;  /* 0x0000000000467805 */ /* 0x000fe4000001ff00 */
[----:B------:R-:W-:Y:S02]  /*59a0*/  CS2R R68, SRZ ;  /* 0x0000000000447805 */ /* 0x000fe4000001ff00 */
[----:B------:R-:W-:Y:S02]  /*59b0*/  CS2R R76, SRZ ;  /* 0x00000000004c7805 */ /* 0x000fe4000001ff00 */
[----:B------:R-:W-:Y:S02]  /*59c0*/  CS2R R58, SRZ ;  /* 0x00000000003a7805 */ /* 0x000fe4000001ff00 */
[----:B------:R-:W-:Y:S02]  /*59d0*/  CS2R R56, SRZ ;  /* 0x0000000000387805 */ /* 0x000fe4000001ff00 */
[----:B------:R-:W-:Y:S02]  /*59e0*/  CS2R R62, SRZ ;  /* 0x00000000003e7805 */ /* 0x000fe4000001ff00 */
[----:B------:R-:W-:Y:S01]  /*59f0*/  CS2R R60, SRZ ;  /* 0x00000000003c7805 */ /* 0x000fe2000001ff00 */
[----:B------:R-:W-:Y:S06]  /*5a00*/  @P1 BRA `(.L_x_94) ;  /* 0x00000000000c1947 */ /* 0x000fec0003800000 */
[----:B------:R-:W-:Y:S04]  /*5a10*/  SHF.L.U32 R3, R98, 0x1f, RZ ;  /* 0x0000001f62037819 */ /* 0x000fe800000006ff */
[----:B------:R-:W1:Y:S02]  /*5a20*/  SYNCS.PHASECHK.TRANS64.TRYWAIT P1, [UR48+0x50], R3 ;  /* 0x00005003ff0075a7 */ /* 0x000e640008021130 */
[----:B-1----:R-:W-:Y:S05]  /*5a30*/  @!P1 BRA `(.L_x_95) ;  /* 0x0000003c00989947 */ /* 0x002fea0003800000 */
.L_x_94:
[----:B------:R-:W-:Y:S05]  /*5a40*/  BSYNC B0 ;  /* 0x0000000000007941 */ /* 0x000fea0003800000 */
.L_x_93:
[----:B------:R-:W-:Y:S01]  /*5a50*/  ISETP.NE.AND P1, PT, R72, RZ, PT ;  /* 0x000000ff4800720c */ /* 0x000fe20003f25270 */
[----:B------:R-:W-:Y:S11]  /*5a60*/  HFMA2 R65, -RZ, RZ, 0, 5.9604644775390625e-08 ;  /* 0x00000001ff417431 */ /* 0x000ff600000001ff */
[----:B------:R-:W-:Y:S01]  /*5a70*/  @!UPT UIADD3 URZ, UPT, UPT, URZ, URZ, URZ ;  /* 0x000000fffffff290 */ /* 0x000fe2000fffe0ff */
[----:B------:R-:W-:Y:S05]  /*5a80*/  @P1 WARPSYNC.ALL ;  /* 0x0000000000001948 */ /* 0x000fea0003800000 */
[----:B------:R3:W4:Y:S04]  /*5a90*/  @P1 LDSM.16.M88.4 R68, [R5] ;  /* 0x000000000544183b */ /* 0x0007280000000200 */
[----:B------:R3:W1:Y:S04]  /*5aa0*/  @P1 LDSM.16.M88.4 R76, [R4] ;  /* 0x00000000044c183b */ /* 0x0006680000000200 */
[----:B------:R3:W1:Y:S04]  /*5ab0*/  @P1 LDSM.16.M88.4 R56, [R66+UR48+0x400] ;  /* 0x000400304238183b */ /* 0x0006680008000200 */
[----:B------:R3:W1:Y:S02]  /*5ac0*/  @P1 LDSM.16.M88.4 R60, [R106+0x400] ;  /* 0x000400006a3c183b */ /* 0x0006640000000200 */
.L_x_92:
[----:B------:R-:W-:Y:S05]  /*5ad0*/  BSYNC B1 ;  /* 0x0000000000017941 */ /* 0x000fea0003800000 */
.L_x_91:
[----:B-1----:R-:W-:Y:S04]  /*5ae0*/  SHF.R.U32.HI R0, RZ, 0x15, R48 ;  /* 0x00000015ff007819 */ /* 0x002fe80000011630 */
[----:B------:R-:W-:Y:S01]  /*5af0*/  LOP3.LUT P1, RZ, R0, 0x3, R93, 0x48, !PT ;  /* 0x0000000300ff7812 */ /* 0x000fe2000782485d */
[----:B------:R-:W-:Y:S01]  /*5b00*/  @!UPT UIADD3 URZ, UPT, UPT, URZ, URZ, URZ ;  /* 0x000000fffffff290 */ /* 0x000fe2000fffe0ff */
[----:B--2---:R-:W-:Y:S11]  /*5b10*/  @P0 BRA `(.L_x_96) ;  /* 0x0000000000080947 */ /* 0x004ff60003800000 */
[----:B------:R-:W1:Y:S02]  /*5b20*/  SYNCS.PHASECHK.TRANS64.TRYWAIT P0, [R64+URZ+0xc0], R2 ;  /* 0x0000c002400075a7 */ /* 0x000e6400080011ff */
[----:B-1----:R-:W-:Y:S05]  /*5b30*/  @!P0 BRA `(.L_x_97) ;  /* 0x0000003c00708947 */ /* 0x002fea0003800000 */
.L_x_96:
[----:B------:R-:W-:Y:S05]  /*5b40*/  @!P1 BRA `(.L_x_98) ;  /* 0x0000000000409947 */ /* 0x000fea0003800000 */
[----:B------:R-:W3:Y:S01]  /*5b50*/  LDCU.64 UR8, c[0x4][0x70] ;  /* 0x01000e00ff0877ac */ /* 0x000ee20008000a00 */
[----:B------:R-:W-:Y:S01]  /*5b60*/  MOV R3, 0x0 ;  /* 0x0000000000037802 */ /* 0x000fe20000000f00 */
[----:B------:R-:W-:Y:S02]  /*5b70*/  HFMA2 R12, -RZ, RZ, 0, 5.9604644775390625e-08 ;  /* 0x00000001ff0c7431 */ /* 0x000fe400000001ff */
[----:B------:R-:W-:Y:S02]  /*5b80*/  IMAD.MOV.U32 R8, RZ, RZ, 0x192 ;  /* 0x00000192ff087424 */ /* 0x000fe400078e00ff */
[----:B------:R-:W-:Y:S01]  /*5b90*/  IMAD.MOV.U32 R13, RZ, RZ, RZ ;  /* 0x000000ffff0d7224 */ /* 0x000fe200078e00ff */
[----:B------:R-:W2:Y:S01]  /*5ba0*/  LDCU.64 UR6, c[0x4][0x78] ;  /* 0x01000f00ff0677ac */ /* 0x000ea20008000a00 */
[----:B-1----:R-:W1:Y:S01]  /*5bb0*/  LDC.64 R2, c[0x4][R3] ;  /* 0x0100000003027b82 */ /* 0x002e620000000a00 */
[----:B------:R-:W5:Y:S01]  /*5bc0*/  LDCU.64 UR4, c[0x4][0x10] ;  /* 0x01000200ff0477ac */ /* 0x000f620008000a00 */
[----:B---3--:R-:W-:Y:S01]  /*5bd0*/  MOV R5, UR9 ;  /* 0x0000000900057c02 */ /* 0x008fe20008000f00 */
[----:B------:R-:W-:Y:S01]  /*5be0*/  IMAD.U32 R4, RZ, RZ, UR8 ;  /* 0x00000008ff047e24 */ /* 0x000fe2000f8e00ff */
[----:B--2---:R-:W-:Y:S01]  /*5bf0*/  MOV R7, UR7 ;  /* 0x0000000700077c02 */ /* 0x004fe20008000f00 */
[----:B------:R-:W-:Y:S01]  /*5c00*/  IMAD.U32 R6, RZ, RZ, UR6 ;  /* 0x00000006ff067e24 */ /* 0x000fe2000f8e00ff */
[----:B-----5:R-:W-:Y:S01]  /*5c10*/  MOV R11, UR5 ;  /* 0x00000005000b7c02 */ /* 0x020fe20008000f00 */
[----:B------:R-:W-:Y:S02]  /*5c20*/  IMAD.U32 R10, RZ, RZ, UR4 ;  /* 0x00000004ff0a7e24 */ /* 0x000fe4000f8e00ff */
[----:B------:R-:W-:Y:S07]  /*5c30*/  LEPC R20, `(.L_x_98) ;  /* 0x000000001014794e */ /* 0x000fee0000000000 */
[----:B-1--4-:R-:W-:Y:S05]  /*5c40*/  CALL.ABS.NOINC R2 ;  /* 0x0000000002007343 */ /* 0x012fea0003c00000 */
.L_x_98:
[----:B------:R-:W-:Y:S01]  /*5c50*/  SHF.L.U32 R50, R56, 0x10, RZ ;  /* 0x0000001038327819 */ /* 0x000fe200000006ff */
[----:B------:R-:W-:Y:S05]  /*5c60*/  WARPSYNC.ALL ;  /* 0x0000000000007948 */ /* 0x000fea0003800000 */
[----:B------:R-:W-:Y:S01]  /*5c70*/  R2UR UR4, R48 ;  /* 0x00000000300472ca */ /* 0x000fe200000e0000 */
[----:B------:R-:W-:Y:S01]  /*5c80*/  BSSY.RECONVERGENT B0, `(.L_x_99) ;  /* 0x000008b000007945 */ /* 0x000fe20003800200 */
[----:B------:R-:W-:Y:S02]  /*5c90*/  LOP3.LUT R51, R56, 0xffff0000, RZ, 0xc0, !PT ;  /* 0xffff000038337812 */ /* 0x000fe400078ec0ff */
[----:B------:R-:W-:Y:S02]  /*5ca0*/  SHF.L.U32 R52, R57, 0x10, RZ ;  /* 0x0000001039347819 */ /* 0x000fe400000006ff */
[----:B------:R-:W-:Y:S02]  /*5cb0*/  SHF.L.U32 R73, R100, 0x1, RZ ;  /* 0x0000000164497819 */ /* 0x000fe400000006ff */
[----:B------:R-:W-:Y:S02]  /*5cc0*/  ISETP.NE.AND P0, PT, R101, RZ, PT ;  /* 0x000000ff6500720c */ /* 0x000fe40003f05270 */
[----:B------:R-:W-:Y:S03]  /*5cd0*/  IADD3 R108, PT, PT, R108, R73, RZ ;  /* 0x000000496c6c7210 */ /* 0x000fe60007ffe0ff */
[----:B---3--:R-:W2:Y:S01]  /*5ce0*/  LDTM.16dp256bit.x8 R4, tmem[UR4] ;  /* 0x00000004000479ee */ /* 0x008ea200081a0000 */
[----:B------:R-:W-:Y:S01]  /*5cf0*/  IADD3 R109, PT, PT, R99, R108, RZ ;  /* 0x0000006c636d7210 */ /* 0x000fe20007ffe0ff */
[C---:B--2---:R-:W-:Y:S01]  /*5d00*/  FMUL R0, R47.reuse, R4 ;  /* 0x000000042f007220 */ /* 0x044fe20000400000 */
[C---:B-1----:R-:W-:Y:S01]  /*5d10*/  FMUL R2, R47.reuse, R5 ;  /* 0x000000052f027220 */ /* 0x042fe20000400000 */
[C---:B------:R-:W-:Y:S01]  /*5d20*/  FMUL R4, R47.reuse, R8 ;  /* 0x000000082f047220 */ /* 0x040fe20000400000 */
[C---:B------:R-:W-:Y:S01]  /*5d30*/  FMUL R3, R47.reuse, R6 ;  /* 0x000000062f037220 */ /* 0x040fe20000400000 */
[C---:B------:R-:W-:Y:S01]  /*5d40*/  FMUL R5, R47.reuse, R9 ;  /* 0x000000092f057220 */ /* 0x040fe20000400000 */
[C---:B------:R-:W-:Y:S01]  /*5d50*/  FMUL R8, R47.reuse, R12 ;  /* 0x0000000c2f087220 */ /* 0x040fe20000400000 */
[C---:B------:R-:W-:Y:S01]  /*5d60*/  FMUL R6, R47.reuse, R10 ;  /* 0x0000000a2f067220 */ /* 0x040fe20000400000 */
[C---:B------:R-:W-:Y:S01]  /*5d70*/  FMUL R9, R47.reuse, R13 ;  /* 0x0000000d2f097220 */ /* 0x040fe20000400000 */
[----:B------:R-:W-:Y:S01]  /*5d80*/  FMUL R12, R47, R16 ;  /* 0x000000102f0c7220 */ /* 0x000fe20000400000 */
[----:B------:R-:W-:Y:S01]  /*5d90*/  FFMA R0, R49, R50, R0 ;  /* 0x0000003231007223 */ /* 0x000fe20000000000 */
[C---:B------:R-:W-:Y:S01]  /*5da0*/  FMUL R10, R47.reuse, R14 ;  /* 0x0000000e2f0a7220 */ /* 0x040fe20000400000 */
[C---:B------:R-:W-:Y:S01]  /*5db0*/  FMUL R13, R47.reuse, R17 ;  /* 0x000000112f0d7220 */ /* 0x040fe20000400000 */
[----:B------:R-:W-:Y:S01]  /*5dc0*/  FMUL R16, R47, R20 ;  /* 0x000000142f107220 */ /* 0x000fe20000400000 */
[----:B------:R-:W-:Y:S01]  /*5dd0*/  FFMA R2, R49, R51, R2 ;  /* 0x0000003331027223 */ /* 0x000fe20000000002 */
[C---:B------:R-:W-:Y:S01]  /*5de0*/  FMUL R14, R47.reuse, R18 ;  /* 0x000000122f0e7220 */ /* 0x040fe20000400000 */
[C---:B------:R-:W-:Y:S01]  /*5df0*/  FMUL R17, R47.reuse, R21 ;  /* 0x000000152f117220 */ /* 0x040fe20000400000 */
[C---:B------:R-:W-:Y:S01]  /*5e00*/  FMUL R20, R47.reuse, R24 ;  /* 0x000000182f147220 */ /* 0x040fe20000400000 */
[C---:B------:R-:W-:Y:S01]  /*5e10*/  FMUL R18, R47.reuse, R22 ;  /* 0x000000162f127220 */ /* 0x040fe20000400000 */
[C---:B------:R-:W-:Y:S01]  /*5e20*/  FMUL R21, R47.reuse, R25 ;  /* 0x000000192f157220 */ /* 0x040fe20000400000 */
[C---:B------:R-:W-:Y:S01]  /*5e30*/  FMUL R24, R47.reuse, R28 ;  /* 0x0000001c2f187220 */ /* 0x040fe20000400000 */
[C---:B------:R-:W-:Y:S01]  /*5e40*/  FMUL R22, R47.reuse, R26 ;  /* 0x0000001a2f167220 */ /* 0x040fe20000400000 */
[C---:B------:R-:W-:Y:S01]  /*5e50*/  FMUL R25, R47.reuse, R29 ;  /* 0x0000001d2f197220 */ /* 0x040fe20000400000 */
[----:B------:R-:W-:Y:S01]  /*5e60*/  FMUL R28, R47, R32 ;  /* 0x000000202f1c7220 */ /* 0x000fe20000400000 */
[----:B------:R-:W-:Y:S01]  /*5e70*/  LOP3.LUT R32, R57, 0xffff0000, RZ, 0xc0, !PT ;  /* 0xffff000039207812 */ /* 0x000fe200078ec0ff */
[C---:B------:R-:W-:Y:S01]  /*5e80*/  FMUL R26, R47.reuse, R30 ;  /* 0x0000001e2f1a7220 */ /* 0x040fe20000400000 */
[----:B------:R-:W-:Y:S01]  /*5e90*/  FMUL R29, R47, R33 ;  /* 0x000000212f1d7220 */ /* 0x000fe20000400000 */
[----:B------:R-:W-:Y:S01]  /*5ea0*/  SHF.L.U32 R33, R58, 0x10, RZ ;  /* 0x000000103a217819 */ /* 0x000fe200000006ff */
[----:B------:R-:W-:Y:S01]  /*5eb0*/  FFMA R3, R49, R52, R3 ;  /* 0x0000003431037223 */ /* 0x000fe20000000003 */
[----:B------:R-:W-:Y:S01]  /*5ec0*/  F2FP.BF16.F32.PACK_AB R52, R2, R0 ;  /* 0x000000000234723e */ /* 0x000fe200000010ff */
[----:B------:R-:W-:Y:S01]  /*5ed0*/  FMUL R7, R47, R7 ;  /* 0x000000072f077220 */ /* 0x000fe20000400000 */
[----:B------:R-:W-:Y:S01]  /*5ee0*/  SHF.L.U32 R0, R59, 0x10, RZ ;  /* 0x000000103b007819 */ /* 0x000fe200000006ff */
[----:B------:R-:W-:Y:S01]  /*5ef0*/  FMUL R30, R47, R34 ;  /* 0x000000222f1e7220 */ /* 0x000fe20000400000 */
[----:B------:R-:W-:Y:S01]  /*5f00*/  LOP3.LUT R34, R58, 0xffff0000, RZ, 0xc0, !PT ;  /* 0xffff00003a227812 */ /* 0x000fe200078ec0ff */
[----:B------:R-:W-:Y:S01]  /*5f10*/  FFMA R7, R49, R32, R7 ;  /* 0x0000002031077223 */ /* 0x000fe20000000007 */
[----:B------:R-:W-:Y:S01]  /*5f20*/  LOP3.LUT R2, R59, 0xffff0000, RZ, 0xc0, !PT ;  /* 0xffff00003b027812 */ /* 0x000fe200078ec0ff */
[----:B------:R-:W-:Y:S01]  /*5f30*/  FFMA R4, R49, R33, R4 ;  /* 0x0000002131047223 */ /* 0x000fe20000000004 */
[----:B------:R-:W-:Y:S01]  /*5f40*/  FMUL R11, R47, R11 ;  /* 0x0000000b2f0b7220 */ /* 0x000fe20000400000 */
[----:B------:R-:W-:Y:S01]  /*5f50*/  FFMA R5, R49, R34, R5 ;  /* 0x0000002231057223 */ /* 0x000fe20000000005 */
[----:B------:R-:W-:Y:S01]  /*5f60*/  F2FP.BF16.F32.PACK_AB R53, R7, R3 ;  /* 0x000000030735723e */ /* 0x000fe200000010ff */
[C---:B------:R-:W-:Y:S01]  /*5f70*/  FFMA R6, R49.reuse, R0, R6 ;  /* 0x0000000031067223 */ /* 0x040fe20000000006 */
[C---:B------:R-:W-:Y:S01]  /*5f80*/  SHF.L.U32 R0, R60.reuse, 0x10, RZ ;  /* 0x000000103c007819 */ /* 0x040fe200000006ff */
[----:B------:R-:W-:Y:S01]  /*5f90*/  FFMA R11, R49, R2, R11 ;  /* 0x00000002310b7223 */ /* 0x000fe2000000000b */
[----:B------:R-:W-:Y:S01]  /*5fa0*/  LOP3.LUT R2, R60, 0xffff0000, RZ, 0xc0, !PT ;  /* 0xffff00003c027812 */ /* 0x000fe200078ec0ff */
[----:B------:R-:W-:Y:S01]  /*5fb0*/  FMUL R15, R47, R15 ;  /* 0x0000000f2f0f7220 */ /* 0x000fe20000400000 */
[----:B------:R-:W-:Y:S01]  /*5fc0*/  SHF.L.U32 R3, R61, 0x10, RZ ;  /* 0x000000103d037819 */ /* 0x000fe200000006ff */
[----:B------:R-:W-:Y:S01]  /*5fd0*/  FFMA R8, R49, R0, R8 ;  /* 0x0000000031087223 */ /* 0x000fe20000000008 */
[----:B------:R-:W-:Y:S01]  /*5fe0*/  LOP3.LUT R0, R61, 0xffff0000, RZ, 0xc0, !PT ;  /* 0xffff00003d007812 */ /* 0x000fe200078ec0ff */
[C---:B------:R-:W-:Y:S01]  /*5ff0*/  FFMA R9, R49.reuse, R2, R9 ;  /* 0x0000000231097223 */ /* 0x040fe20000000009 */
[C---:B------:R-:W-:Y:S01]  /*6000*/  SHF.L.U32 R2, R62.reuse, 0x10, RZ ;  /* 0x000000103e027819 */ /* 0x040fe200000006ff */
[----:B------:R-:W-:Y:S01]  /*6010*/  FFMA R10, R49, R3, R10 ;  /* 0x00000003310a7223 */ /* 0x000fe2000000000a */
[----:B------:R-:W-:Y:S01]  /*6020*/  SHF.L.U32 R3, R63, 0x10, RZ ;  /* 0x000000103f037819 */ /* 0x000fe200000006ff */
[C---:B------:R-:W-:Y:S01]  /*6030*/  FFMA R15, R49.reuse, R0, R15 ;  /* 0x00000000310f7223 */ /* 0x040fe2000000000f */
[----:B------:R-:W-:Y:S01]  /*6040*/  LOP3.LUT R0, R62, 0xffff0000, RZ, 0xc0, !PT ;  /* 0xffff00003e007812 */ /* 0x000fe200078ec0ff */
[----:B------:R-:W-:Y:S01]  /*6050*/  FFMA R12, R49, R2, R12 ;  /* 0x00000002310c7223 */ /* 0x000fe2000000000c */
[C---:B----4-:R-:W-:Y:S01]  /*6060*/  SHF.L.U32 R2, R68.reuse, 0x10, RZ ;  /* 0x0000001044027819 */ /* 0x050fe200000006ff */
[----:B------:R-:W-:Y:S01]  /*6070*/  FMUL R19, R47, R19 ;  /* 0x000000132f137220 */ /* 0x000fe20000400000 */
[----:B------:R-:W-:Y:S01]  /*6080*/  F2FP.BF16.F32.PACK_AB R54, R5, R4 ;  /* 0x000000040536723e */ /* 0x000fe200000010ff */
[----:B------:R-:W-:Y:S01]  /*6090*/  FFMA R13, R49, R0, R13 ;  /* 0x00000000310d7223 */ /* 0x000fe2000000000d */
[----:B------:R-:W-:Y:S01]  /*60a0*/  LOP3.LUT R0, R63, 0xffff0000, RZ, 0xc0, !PT ;  /* 0xffff00003f007812 */ /* 0x000fe200078ec0ff */
[----:B------:R-:W-:Y:S01]  /*60b0*/  FFMA R14, R49, R3, R14 ;  /* 0x00000003310e7223 */ /* 0x000fe2000000000e */
[----:B------:R-:W-:Y:S01]  /*60c0*/  LOP3.LUT R3, R68, 0xffff0000, RZ, 0xc0, !PT ;  /* 0xffff000044037812 */ /* 0x000fe200078ec0ff */
[----:B------:R-:W-:Y:S01]  /*60d0*/  FMUL R23, R47, R23 ;  /* 0x000000172f177220 */ /* 0x000fe20000400000 */
[----:B------:R-:W-:Y:S01]  /*60e0*/  F2FP.BF16.F32.PACK_AB R55, R11, R6 ;  /* 0x000000060b37723e */ /* 0x000fe200000010ff */
[----:B------:R-:W-:Y:S01]  /*60f0*/  FFMA R19, R49, R0, R19 ;  /* 0x0000000031137223 */ /* 0x000fe20000000013 */
[----:B------:R-:W-:Y:S01]  /*6100*/  SHF.L.U32 R0, R69, 0x10, RZ ;  /* 0x0000001045007819 */ /* 0x000fe200000006ff */
[----:B------:R-:W-:Y:S01]  /*6110*/  FFMA R16, R49, R2, R16 ;  /* 0x0000000231107223 */ /* 0x000fe20000000010 */
[----:B------:R-:W-:Y:S01]  /*6120*/  LOP3.LUT R2, R69, 0xffff0000, RZ, 0xc0, !PT ;  /* 0xffff000045027812 */ /* 0x000fe200078ec0ff */
[----:B------:R-:W-:Y:S01]  /*6130*/  FFMA R17, R49, R3, R17 ;  /* 0x0000000331117223 */ /* 0x000fe20000000011 */
[----:B------:R-:W-:Y:S01]  /*6140*/  SHF.L.U32 R3, R71, 0x10, RZ ;  /* 0x0000001047037819 */ /* 0x000fe200000006ff */
        /* <DEDUP_REMOVED lines=15> */
[C---:B------:R-:W-:Y:S01]  /*6240*/  SHF.L.U32 R2, R78.reuse, 0x10, RZ ;  /* 0x000000104e027819 */ /* 0x040fe200000006ff */
[----:B------:R-:W-:Y:S01]  /*6250*/  FMUL R31, R47, R31 ;  /* 0x0000001f2f1f7220 */ /* 0x000fe20000400000 */
[----:B------:R-:W-:Y:S01]  /*6260*/  F2FP.BF16.F32.PACK_AB R8, R9, R8 ;  /* 0x000000080908723e */ /* 0x000fe200000010ff */
[----:B------:R1:W-:Y:S01]  /*6270*/  STSM.16.M88.4 [R107+0x400], R52 ;  /* 0x000400346b007844 */ /* 0x0003e20000000200 */
        /* <DEDUP_REMOVED lines=8> */
[----:B------:R-:W-:Y:S01]  /*6300*/  LOP3.LUT R0, R79, 0xffff0000, RZ, 0xc0, !PT ;  /* 0xffff00004f007812 */ /* 0x000fe200078ec0ff */
[----:B------:R-:W-:Y:S01]  /*6310*/  FFMA R28, R49, R2, R28 ;  /* 0x00000002311c7223 */ /* 0x000fe2000000001c */
[----:B------:R-:W-:Y:S01]  /*6320*/  F2FP.BF16.F32.PACK_AB R11, R19, R14 ;  /* 0x0000000e130b723e */ /* 0x000fe200000010ff */
[----:B------:R-:W-:Y:S01]  /*6330*/  FFMA R29, R49, R3, R29 ;  /* 0x00000003311d7223 */ /* 0x000fe2000000001d */
[----:B------:R-:W-:Y:S01]  /*6340*/  F2FP.BF16.F32.PACK_AB R16, R17, R16 ;  /* 0x000000101110723e */ /* 0x000fe200000010ff */
[----:B------:R-:W-:Y:S01]  /*6350*/  FFMA R30, R49, R4, R30 ;  /* 0x00000004311e7223 */ /* 0x000fe2000000001e */
[----:B------:R-:W-:Y:S01]  /*6360*/  F2FP.BF16.F32.PACK_AB R17, R23, R18 ;  /* 0x000000121711723e */ /* 0x000fe200000010ff */
[----:B------:R1:W-:Y:S01]  /*6370*/  STSM.16.M88.4 [R106+0x400], R8 ;  /* 0x000400086a007844 */ /* 0x0003e20000000200 */
[----:B------:R-:W-:Y:S01]  /*6380*/  FFMA R35, R49, R0, R35 ;  /* 0x0000000031237223 */ /* 0x000fe20000000023 */
[----:B------:R-:W-:Y:S02]  /*6390*/  F2FP.BF16.F32.PACK_AB R18, R21, R20 ;  /* 0x000000141512723e */ /* 0x000fe400000010ff */
[----:B------:R-:W-:Y:S02]  /*63a0*/  F2FP.BF16.F32.PACK_AB R19, R27, R22 ;  /* 0x000000161b13723e */ /* 0x000fe400000010ff */
[----:B------:R-:W-:Y:S02]  /*63b0*/  F2FP.BF16.F32.PACK_AB R24, R25, R24 ;  /* 0x000000181918723e */ /* 0x000fe400000010ff */
[----:B------:R-:W-:Y:S01]  /*63c0*/  F2FP.BF16.F32.PACK_AB R25, R31, R26 ;  /* 0x0000001a1f19723e */ /* 0x000fe200000010ff */
[----:B------:R1:W-:Y:S01]  /*63d0*/  STSM.16.M88.4 [R108], R16 ;  /* 0x000000106c007844 */ /* 0x0003e20000000200 */
[----:B------:R-:W-:Y:S02]  /*63e0*/  F2FP.BF16.F32.PACK_AB R26, R29, R28 ;  /* 0x0000001c1d1a723e */ /* 0x000fe400000010ff */
[----:B------:R-:W-:Y:S05]  /*63f0*/  F2FP.BF16.F32.PACK_AB R27, R35, R30 ;  /* 0x0000001e231b723e */ /* 0x000fea00000010ff */
[----:B------:R1:W-:Y:S01]  /*6400*/  STSM.16.M88.4 [R109], R24 ;  /* 0x000000186d007844 */ /* 0x0003e20000000200 */
[----:B------:R-:W-:Y:S01]  /*6410*/  @!PT LDS RZ, [RZ] ;  /* 0x00000000fffff984 */ /* 0x000fe20000000800 */
[----:B------:R-:W-:Y:S01]  /*6420*/  @!PT LDS RZ, [RZ] ;  /* 0x00000000fffff984 */ /* 0x000fe20000000800 */
[----:B------:R-:W-:Y:S01]  /*6430*/  @!PT LDS RZ, [RZ] ;  /* 0x00000000fffff984 */ /* 0x000fe20000000800 */
[----:B------:R-:W-:Y:S01]  /*6440*/  @!PT LDS RZ, [RZ] ;  /* 0x00000000fffff984 */ /* 0x000fe20000000800 */
[----:B------:R2:W-:Y:S07]  /*6450*/  MEMBAR.ALL.CTA ;  /* 0x0000000000007992 */ /* 0x0005ee0000008000 */
[----:B--2---:R-:W2:Y:S02]  /*6460*/  FENCE.VIEW.ASYNC.S ;  /* 0x00000000000073c6 */ /* 0x004ea40000000000 */
[----:B--2---:R-:W-:Y:S06]  /*6470*/  BAR.SYNC.DEFER_BLOCKING 0x1, 0x80 ;  /* 0x0042000000007b1d */ /* 0x004fec0000010000 */
[----:B------:R-:W-:Y:S05]  /*6480*/  @P0 BRA `(.L_x_100) ;  /* 0x0000000000280947 */ /* 0x000fea0003800000 */
[----:B------:R-:W-:Y:S02]  /*6490*/  UIADD3 UR4, UPT, UPT, UR48, 0x400, URZ ;  /* 0x0000040030047890 */ /* 0x000fe4000fffe0ff */
[----:B------:R-:W-:Y:S01]  /*64a0*/  UIADD3 UR6, UP0, UPT, UR52, 0x680, URZ ;  /* 0x0000068034067890 */ /* 0x000fe2000ff1e0ff */
[----:B------:R-:W-:Y:S03]  /*64b0*/  UMOV UR43, UR36 ;  /* 0x00000024002b7c82 */ /* 0x000fe60008000000 */
[----:B------:R-:W-:Y:S01]  /*64c0*/  MOV R94, UR4 ;  /* 0x00000004005e7c02 */ /* 0x000fe20008000f00 */
[----:B------:R-:W-:Y:S03]  /*64d0*/  UIADD3.X UR7, UPT, UPT, URZ, UR53, URZ, UP0, !UPT ;  /* 0x00000035ff077290 */ /* 0x000fe600087fe4ff */
[----:B------:R-:W-:Y:S11]  /*64e0*/  R2UR UR40, R94 ;  /* 0x000000005e2872ca */ /* 0x000ff600000e0000 */
[----:B------:R-:W-:Y:S02]  /*64f0*/  @!UPT UIADD3 URZ, UPT, UPT, URZ, URZ, URZ ;  /* 0x000000fffffff290 */ /* 0x000fe4000fffe0ff */
[----:B------:R2:W-:Y:S01]  /*6500*/  UTMASTG.3D [UR40], [UR6] ;  /* 0x00000028060073b5 */ /* 0x0005e20008010000 */
[----:B------:R0:W-:Y:S01]  /*6510*/  UTMACMDFLUSH ;  /* 0x00000000000079b7 */ /* 0x0001e20000000000 */
[----:B--2---:R-:W-:Y:S04]  /*6520*/  DEPBAR.LE SB0, 0x1 ;  /* 0x000080400000791a */ /* 0x004fe80000000000 */
.L_x_100:
[----:B------:R-:W-:Y:S05]  /*6530*/  BSYNC.RECONVERGENT B0 ;  /* 0x0000000000007941 */ /* 0x000fea0003800200 */
.L_x_99:
[----:B------:R-:W-:Y:S01]  /*6540*/  BAR.SYNC.DEFER_BLOCKING 0x1, 0x80 ;  /* 0x0042000000007b1d */ /* 0x000fe20000010000 */
[----:B------:R-:W-:Y:S01]  /*6550*/  ISETP.NE.AND P1, PT, R105, RZ, PT ;  /* 0x000000ff6900720c */ /* 0x000fe20003f25270 */
[----:B------:R-:W-:Y:S01]  /*6560*/  UISETP.NE.AND UP0, UPT, UR49, URZ, UPT ;  /* 0x000000ff3100728c */ /* 0x000fe2000bf05270 */
[----:B------:R-:W-:Y:S11]  /*6570*/  LEA R2, R65, UR48, 0x3 ;  /* 0x0000003041027c11 */ /* 0x000ff6000f8e18ff */
[----:B------:R-:W-:Y:S01]  /*6580*/  @P1 SHF.L.U32 R3, R98, 0x1f, RZ ;  /* 0x0000001f62031819 */ /* 0x000fe200000006ff */
[----:B------:R-:W-:Y:S06]  /*6590*/  BRA.U !UP0, `(.L_x_101) ;  /* 0x0000000108247547 */ /* 0x000fec000b800000 */
[----:B------:R-:W-:Y:S01]  /*65a0*/  IMAD.U32 R4, RZ, RZ, UR51 ;  /* 0x00000033ff047e24 */ /* 0x000fe2000f8e00ff */
[----:B------:R-:W-:Y:S01]  /*65b0*/  MOV R0, UR37 ;  /* 0x0000002500007c02 */ /* 0x000fe20008000f00 */
[----:B------:R-:W-:Y:S03]  /*65c0*/  UIADD3 UR51, UPT, UPT, UR51, 0x1, URZ ;  /* 0x0000000133337890 */ /* 0x000fe6000fffe0ff */
[----:B------:R-:W-:Y:S01]  /*65d0*/  @P1 LEA R4, R4, UR48, 0x3 ;  /* 0x0000003004041c11 */ /* 0x000fe2000f8e18ff */
[----:B------:R-:W-:Y:S04]  /*65e0*/  UISETP.NE.AND UP0, UPT, UR51, 0x4, UPT ;  /* 0x000000043300788c */ /* 0x000fe8000bf05270 */
[----:B------:R-:W-:Y:S01]  /*65f0*/  @P1 VIADD R4, R4, 0x70 ;  /* 0x0000007004041836 */ /* 0x000fe20000000000 */
[----:B------:R-:W-:Y:S04]  /*6600*/  USEL UR51, UR51, URZ, UP0 ;  /* 0x000000ff33337287 */ /* 0x000fe80008000000 */
[----:B------:R-:W-:Y:S04]  /*6610*/  @P1 PRMT R0, R0, 0x654, R4 ;  /* 0x0000065400001816 */ /* 0x000fe80000000004 */
[----:B------:R2:W-:Y:S04]  /*6620*/  @P1 SYNCS.ARRIVE.TRANS64.RED.A1T0 RZ, [R0+URZ], RZ ;  /* 0x000000ff00ff19a7 */ /* 0x0005e800081004ff */
.L_x_101:
[----:B------:R-:W3:Y:S01]  /*6630*/  @P1 SYNCS.PHASECHK.TRANS64.TRYWAIT P0, [R2+URZ+0x50], R3 ;  /* 0x00005003020015a7 */ /* 0x000ee200080011ff */
[----:B------:R-:W-:Y:S01]  /*6640*/  BSSY B1, `(.L_x_102) ;  /* 0x0000017000017945 */ /* 0x000fe20003800000 */
[----:B---3--:R-:W-:Y:S03]  /*6650*/  @P1 SEL R67, RZ, 0x1, !P0 ;  /* 0x00000001ff431807 */ /* 0x008fe60004000000 */
[----:B------:R-:W-:Y:S05]  /*6660*/  @!P1 BRA `(.L_x_103) ;  /* 0x0000000000509947 */ /* 0x000fea0003800000 */
[----:B------:R-:W-:Y:S01]  /*6670*/  ISETP.NE.AND P1, PT, R72, RZ, PT ;  /* 0x000000ff4800720c */ /* 0x000fe20003f25270 */
[----:B------:R-:W-:Y:S01]  /*6680*/  BSSY B0, `(.L_x_104) ;  /* 0x000000a000007945 */ /* 0x000fe20003800000 */
[----:B------:R-:W-:Y:S11]  /*6690*/  ISETP.NE.AND P0, PT, R67, RZ, PT ;  /* 0x000000ff4300720c */ /* 0x000ff60003f05270 */
[----:B------:R-:W-:Y:S04]  /*66a0*/  @P1 IMAD R5, R65, 0x2000, R66 ;  /* 0x0000200041051824 */ /* 0x000fe800078e0242 */
[----:B------:R-:W-:Y:S05]  /*66b0*/  @P1 VIADD R4, R5, UR48 ;  /* 0x0000003005041c36 */ /* 0x000fea0008000000 */
[----:B------:R-:W-:Y:S01]  /*66c0*/  @P1 IADD3 R3, PT, PT, R73, R4, RZ ;  /* 0x0000000449031210 */ /* 0x000fe20007ffe0ff */
[----:B------:R-:W-:Y:S01]  /*66d0*/  @P1 IMAD.IADD R4, R99, 0x1, R4 ;  /* 0x0000000163041824 */ /* 0x000fe200078e0204 */
[----:B------:R-:W-:Y:S06]  /*66e0*/  @P0 BRA `(.L_x_105) ;  /* 0x00000000000c0947 */ /* 0x000fec0003800000 */
[----:B--2---:R-:W-:Y:S04]  /*66f0*/  SHF.L.U32 R0, R98, 0x1f, RZ ;  /* 0x0000001f62007819 */ /* 0x004fe800000006ff */
[----:B------:R-:W2:Y:S02]  /*6700*/  SYNCS.PHASECHK.TRANS64.TRYWAIT P0, [R2+URZ+0x50], R0 ;  /* 0x00005000020075a7 */ /* 0x000ea400080011ff */
[----:B--2---:R-:W-:Y:S05]  /*6710*/  @!P0 BRA `(.L_x_106) ;  /* 0x00000030008c8947 */ /* 0x004fea0003800000 */
.L_x_105:
[----:B------:R-:W-:Y:S05]  /*6720*/  BSYNC B0 ;  /* 0x0000000000007941 */ /* 0x000fea0003800000 */
.L_x_104:
[----:B------:R-:W-:Y:S02]  /*6730*/  ISETP.NE.AND P0, PT, R72, RZ, PT ;  /* 0x000000ff4800720c */ /* 0x000fe40003f05270 */
[----:B------:R-:W-:Y:S11]  /*6740*/  IADD3 R65, PT, PT, R65, 0x1, RZ ;  /* 0x0000000141417810 */ /* 0x000ff60007ffe0ff */
[----:B--2---:R-:W-:Y:S01]  /*6750*/  @P0 IMAD.IADD R0, R99, 0x1, R3 ;  /* 0x0000000163000824 */ /* 0x004fe200078e0203 */
[----:B------:R-:W-:Y:S05]  /*6760*/  @P0 WARPSYNC.ALL ;  /* 0x0000000000000948 */ /* 0x000fea0003800000 */
[----:B------:R3:W4:Y:S04]  /*6770*/  @P0 LDSM.16.M88.4 R56, [R5+UR48+0x400] ;  /* 0x000400300538083b */ /* 0x0007280008000200 */
[----:B------:R3:W2:Y:S04]  /*6780*/  @P0 LDSM.16.M88.4 R60, [R4+0x400] ;  /* 0x00040000043c083b */ /* 0x0006a80000000200 */
[----:B------:R3:W1:Y:S04]  /*6790*/  @P0 LDSM.16.M88.4 R68, [R3+0x400] ;  /* 0x000400000344083b */ /* 0x0006680000000200 */
[----:B------:R3:W1:Y:S02]  /*67a0*/  @P0 LDSM.16.M88.4 R76, [R0+0x400] ;  /* 0x00040000004c083b */ /* 0x0006640000000200 */
.L_x_103:
[----:B------:R-:W-:Y:S05]  /*67b0*/  BSYNC B1 ;  /* 0x0000000000017941 */ /* 0x000fea0003800000 */
.L_x_102:
[----:B--23--:R-:W-:Y:S05]  /*67c0*/  VIADD R0, R48, 0x40 ;  /* 0x0000004030007836 */ /* 0x00cfea0000000000 */
[----:B------:R-:W-:Y:S04]  /*67d0*/  SHF.R.U32.HI R0, RZ, 0x15, R0 ;  /* 0x00000015ff007819 */ /* 0x000fe80000011600 */
[----:B------:R-:W-:Y:S11]  /*67e0*/  LOP3.LUT P0, RZ, R0, 0x3, R93, 0x48, !PT ;  /* 0x0000000300ff7812 */ /* 0x000ff6000780485d */
[----:B------:R-:W-:Y:S02]  /*67f0*/  @!UPT UIADD3 URZ, UPT, UPT, URZ, URZ, URZ ;  /* 0x000000fffffff290 */ /* 0x000fe4000fffe0ff */
[----:B------:R-:W-:Y:S05]  /*6800*/  @!P0 BRA `(.L_x_107) ;  /* 0x0000000000408947 */ /* 0x000fea0003800000 */
[----:B------:R-:W2:Y:S01]  /*6810*/  LDCU.64 UR8, c[0x4][0x70] ;  /* 0x01000e00ff0877ac */ /* 0x000ea20008000a00 */
[----:B------:R-:W-:Y:S01]  /*6820*/  MOV R3, 0x0 ;  /* 0x0000000000037802 */ /* 0x000fe20000000f00 */
[----:B------:R-:W-:Y:S02]  /*6830*/  HFMA2 R12, -RZ, RZ, 0, 5.9604644775390625e-08 ;  /* 0x00000001ff0c7431 */ /* 0x000fe400000001ff */
[----:B-1----:R-:W-:Y:S02]  /*6840*/  IMAD.MOV.U32 R8, RZ, RZ, 0x192 ;  /* 0x00000192ff087424 */ /* 0x002fe400078e00ff */
[----:B------:R-:W-:Y:S01]  /*6850*/  IMAD.MOV.U32 R13, RZ, RZ, RZ ;  /* 0x000000ffff0d7224 */ /* 0x000fe200078e00ff */
[----:B------:R-:W1:Y:S01]  /*6860*/  LDCU.64 UR6, c[0x4][0x78] ;  /* 0x01000f00ff0677ac */ /* 0x000e620008000a00 */
[----:B------:R-:W3:Y:S01]  /*6870*/  LDC.64 R2, c[0x4][R3] ;  /* 0x0100000003027b82 */ /* 0x000ee20000000a00 */
[----:B------:R-:W5:Y:S01]  /*6880*/  LDCU.64 UR4, c[0x4][0x10] ;  /* 0x01000200ff0477ac */ /* 0x000f620008000a00 */
[----:B--2---:R-:W-:Y:S01]  /*6890*/  MOV R5, UR9 ;  /* 0x0000000900057c02 */ /* 0x004fe20008000f00 */
[----:B------:R-:W-:Y:S01]  /*68a0*/  IMAD.U32 R4, RZ, RZ, UR8 ;  /* 0x00000008ff047e24 */ /* 0x000fe2000f8e00ff */
[----:B-1----:R-:W-:Y:S01]  /*68b0*/  MOV R7, UR7 ;  /* 0x0000000700077c02 */ /* 0x002fe20008000f00 */
[----:B------:R-:W-:Y:S01]  /*68c0*/  IMAD.U32 R6, RZ, RZ, UR6 ;  /* 0x00000006ff067e24 */ /* 0x000fe2000f8e00ff */
[----:B-----5:R-:W-:Y:S01]  /*68d0*/  MOV R11, UR5 ;  /* 0x00000005000b7c02 */ /* 0x020fe20008000f00 */
[----:B------:R-:W-:Y:S02]  /*68e0*/  IMAD.U32 R10, RZ, RZ, UR4 ;  /* 0x00000004ff0a7e24 */ /* 0x000fe4000f8e00ff */
[----:B------:R-:W-:Y:S07]  /*68f0*/  LEPC R20, `(.L_x_107) ;  /* 0x000000001014794e */ /* 0x000fee0000000000 */
[----:B---34-:R-:W-:Y:S05]  /*6900*/  CALL.ABS.NOINC R2 ;  /* 0x0000000002007343 */ /* 0x018fea0003c00000 */
.L_x_107:
[----:B------:R-:W-:Y:S01]  /*6910*/  ISETP.NE.AND P6, PT, R105, RZ, PT ;  /* 0x000000ff6900720c */ /* 0x000fe20003fc5270 */
[----:B------:R-:W-:Y:S05]  /*6920*/  WARPSYNC.ALL ;  /* 0x0000000000007948 */ /* 0x000fea0003800000 */
[----:B------:R-:W-:Y:S01]  /*6930*/  R2UR UR4, R48 ;  /* 0x00000000300472ca */ /* 0x000fe200000e0000 */
[----:B------:R-:W-:Y:S01]  /*6940*/  BSSY.RECONVERGENT B0, `(.L_x_108) ;  /* 0x000008f000007945 */ /* 0x000fe20003800200 */
[----:B------:R-:W-:Y:S02]  /*6950*/  MOV R50, UR51 ;  /* 0x0000003300327c02 */ /* 0x000fe40008000f00 */
[----:B----4-:R-:W-:Y:S02]  /*6960*/  SHF.L.U32 R3, R56, 0x10, RZ ;  /* 0x0000001038037819 */ /* 0x010fe400000006ff */
[----:B------:R-:W-:Y:S02]  /*6970*/  MOV R74, UR37 ;  /* 0x00000025004a7c02 */ /* 0x000fe40008000f00 */
[----:B------:R-:W-:Y:S02]  /*6980*/  @P6 LEA R50, R50, UR48, 0x3 ;  /* 0x0000003032326c11 */ /* 0x000fe4000f8e18ff */
[----:B------:R-:W-:Y:S02]  /*6990*/  LOP3.LUT R51, R57, 0xffff0000, RZ, 0xc0, !PT ;  /* 0xffff000039337812 */ /* 0x000fe400078ec0ff */
[----:B------:R-:W-:Y:S01]  /*69a0*/  @P6 IADD3 R50, PT, PT, R50, 0x70, RZ ;  /* 0x0000007032326810 */ /* 0x000fe20007ffe0ff */
[----:B-1----:R-:W1:Y:S01]  /*69b0*/  LDTM.16dp256bit.x8 R4, tmem[UR4+0x40] ;  /* 0x00004004000479ee */ /* 0x002e6200081a0000 */
[----:B------:R-:W-:Y:S02]  /*69c0*/  ISETP.NE.AND P0, PT, R101, RZ, PT ;  /* 0x000000ff6500720c */ /* 0x000fe40003f05270 */
[----:B------:R-:W-:Y:S02]  /*69d0*/  @P6 PRMT R74, R74, 0x654, R50 ;  /* 0x000006544a4a6816 */ /* 0x000fe40000000032 */
[----:B------:R-:W-:Y:S01]  /*69e0*/  SHF.L.U32 R50, R57, 0x10, RZ ;  /* 0x0000001039327819 */ /* 0x000fe200000006ff */
[C---:B-1----:R-:W-:Y:S01]  /*69f0*/  FMUL R0, R47.reuse, R4 ;  /* 0x000000042f007220 */ /* 0x042fe20000400000 */
[----:B------:R-:W-:Y:S01]  /*6a00*/  LOP3.LUT R4, R56, 0xffff0000, RZ, 0xc0, !PT ;  /* 0xffff000038047812 */ /* 0x000fe200078ec0ff */
[C---:B------:R-:W-:Y:S01]  /*6a10*/  FMUL R2, R47.reuse, R5 ;  /* 0x000000052f027220 */ /* 0x040fe20000400000 */
[----:B------:R-:W-:Y:S01]  /*6a20*/  FMUL R7, R47, R7 ;  /* 0x000000072f077220 */ /* 0x000fe20000400000 */
[----:B------:R-:W-:Y:S01]  /*6a30*/  FFMA R0, R49, R3, R0 ;  /* 0x0000000331007223 */ /* 0x000fe20000000000 */
[----:B------:R-:W-:Y:S01]  /*6a40*/  FMUL R3, R47, R6 ;  /* 0x000000062f037220 */ /* 0x000fe20000400000 */
[----:B------:R-:W-:Y:S01]  /*6a50*/  FFMA R2, R49, R4, R2 ;  /* 0x0000000431027223 */ /* 0x000fe20000000002 */
[C---:B------:R-:W-:Y:S01]  /*6a60*/  FMUL R4, R47.reuse, R8 ;  /* 0x000000082f047220 */ /* 0x040fe20000400000 */
[C---:B------:R-:W-:Y:S01]  /*6a70*/  FMUL R8, R47.reuse, R12 ;  /* 0x0000000c2f087220 */ /* 0x040fe20000400000 */
[C---:B------:R-:W-:Y:S01]  /*6a80*/  FMUL R12, R47.reuse, R16 ;  /* 0x000000102f0c7220 */ /* 0x040fe20000400000 */
[C---:B------:R-:W-:Y:S01]  /*6a90*/  FMUL R16, R47.reuse, R20 ;  /* 0x000000142f107220 */ /* 0x040fe20000400000 */
[----:B------:R-:W-:Y:S01]  /*6aa0*/  F2FP.BF16.F32.PACK_AB R52, R2, R0 ;  /* 0x000000000234723e */ /* 0x000fe200000010ff */
[C---:B------:R-:W-:Y:S01]  /*6ab0*/  FMUL R20, R47.reuse, R24 ;  /* 0x000000182f147220 */ /* 0x040fe20000400000 */
[C---:B------:R-:W-:Y:S01]  /*6ac0*/  LOP3.LUT R0, R58.reuse, 0xffff0000, RZ, 0xc0, !PT ;  /* 0xffff00003a007812 */ /* 0x040fe200078ec0ff */
[----:B------:R-:W-:Y:S01]  /*6ad0*/  FMUL R24, R47, R28 ;  /* 0x0000001c2f187220 */ /* 0x000fe20000400000 */
[----:B------:R-:W-:Y:S01]  /*6ae0*/  SHF.L.U32 R2, R59, 0x10, RZ ;  /* 0x000000103b027819 */ /* 0x000fe200000006ff */
[C---:B------:R-:W-:Y:S01]  /*6af0*/  FMUL R28, R47.reuse, R32 ;  /* 0x000000202f1c7220 */ /* 0x040fe20000400000 */
[----:B------:R-:W-:Y:S01]  /*6b00*/  SHF.L.U32 R32, R58, 0x10, RZ ;  /* 0x000000103a207819 */ /* 0x000fe200000006ff */
[----:B------:R-:W-:Y:S01]  /*6b10*/  FMUL R5, R47, R9 ;  /* 0x000000092f057220 */ /* 0x000fe20000400000 */
[C---:B------:R-:W-:Y:S01]  /*6b20*/  FFMA R3, R49.reuse, R50, R3 ;  /* 0x0000003231037223 */ /* 0x040fe20000000003 */
[----:B------:R-:W-:Y:S01]  /*6b30*/  FFMA R7, R49, R51, R7 ;  /* 0x0000003331077223 */ /* 0x000fe20000000007 */
[----:B------:R-:W-:Y:S01]  /*6b40*/  FMUL R6, R47, R10 ;  /* 0x0000000a2f067220 */ /* 0x000fe20000400000 */
[----:B------:R-:W-:Y:S01]  /*6b50*/  FFMA R4, R49, R32, R4 ;  /* 0x0000002031047223 */ /* 0x000fe20000000004 */
[----:B------:R-:W-:Y:S01]  /*6b60*/  LOP3.LUT R32, R59, 0xffff0000, RZ, 0xc0, !PT ;  /* 0xffff00003b207812 */ /* 0x000fe200078ec0ff */
[----:B------:R-:W-:Y:S01]  /*6b70*/  FFMA R5, R49, R0, R5 ;  /* 0x0000000031057223 */ /* 0x000fe20000000005 */
[C---:B------:R-:W-:Y:S01]  /*6b80*/  SHF.L.U32 R0, R60.reuse, 0x10, RZ ;  /* 0x000000103c007819 */ /* 0x040fe200000006ff */
[----:B------:R-:W-:Y:S01]  /*6b90*/  FMUL R11, R47, R11 ;  /* 0x0000000b2f0b7220 */ /* 0x000fe20000400000 */
[----:B------:R-:W-:Y:S01]  /*6ba0*/  F2FP.BF16.F32.PACK_AB R53, R7, R3 ;  /* 0x000000030735723e */ /* 0x000fe200000010ff */
[C---:B------:R-:W-:Y:S01]  /*6bb0*/  FFMA R6, R49.reuse, R2, R6 ;  /* 0x0000000231067223 */ /* 0x040fe20000000006 */
[----:B------:R-:W-:Y:S01]  /*6bc0*/  LOP3.LUT R2, R60, 0xffff0000, RZ, 0xc0, !PT ;  /* 0xffff00003c027812 */ /* 0x000fe200078ec0ff */
[----:B------:R-:W-:Y:S01]  /*6bd0*/  FFMA R11, R49, R32, R11 ;  /* 0x00000020310b7223 */ /* 0x000fe2000000000b */
[----:B------:R-:W-:Y:S01]  /*6be0*/  SHF.L.U32 R3, R61, 0x10, RZ ;  /* 0x000000103d037819 */ /* 0x000fe200000006ff */
[----:B------:R-:W-:Y:S01]  /*6bf0*/  FFMA R8, R49, R0, R8 ;  /* 0x0000000031087223 */ /* 0x000fe20000000008 */
[----:B------:R-:W-:Y:S01]  /*6c00*/  LOP3.LUT R0, R61, 0xffff0000, RZ, 0xc0, !PT ;  /* 0xffff00003d007812 */ /* 0x000fe200078ec0ff */
[----:B------:R-:W-:Y:S01]  /*6c10*/  FMUL R9, R47, R13 ;  /* 0x0000000d2f097220 */ /* 0x000fe20000400000 */
[----:B------:R-:W-:Y:S01]  /*6c20*/  F2FP.BF16.F32.PACK_AB R54, R5, R4 ;  /* 0x000000040536723e */ /* 0x000fe200000010ff */
[----:B------:R-:W-:Y:S01]  /*6c30*/  FMUL R10, R47, R14 ;  /* 0x0000000e2f0a7220 */ /* 0x000fe20000400000 */
[----:B------:R-:W-:Y:S01]  /*6c40*/  SHF.L.U32 R4, R77, 0x10, RZ ;  /* 0x000000104d047819 */ /* 0x000fe200000006ff */
[----:B------:R-:W-:Y:S01]  /*6c50*/  FMUL R15, R47, R15 ;  /* 0x0000000f2f0f7220 */ /* 0x000fe20000400000 */
[----:B------:R-:W-:Y:S01]  /*6c60*/  F2FP.BF16.F32.PACK_AB R55, R11, R6 ;  /* 0x000000060b37723e */ /* 0x000fe200000010ff */
[C---:B------:R-:W-:Y:S01]  /*6c70*/  FFMA R9, R49.reuse, R2, R9 ;  /* 0x0000000231097223 */ /* 0x040fe20000000009 */
[C---:B------:R-:W-:Y:S01]  /*6c80*/  SHF.L.U32 R2, R62.reuse, 0x10, RZ ;  /* 0x000000103e027819 */ /* 0x040fe200000006ff */
[C---:B------:R-:W-:Y:S01]  /*6c90*/  FFMA R10, R49.reuse, R3, R10 ;  /* 0x00000003310a7223 */ /* 0x040fe2000000000a */
[----:B------:R-:W-:Y:S01]  /*6ca0*/  LOP3.LUT R3, R62, 0xffff0000, RZ, 0xc0, !PT ;  /* 0xffff00003e037812 */ /* 0x000fe200078ec0ff */
[----:B------:R-:W-:Y:S01]  /*6cb0*/  FFMA R15, R49, R0, R15 ;  /* 0x00000000310f7223 */ /* 0x000fe2000000000f */
[----:B------:R-:W-:Y:S01]  /*6cc0*/  SHF.L.U32 R0, R63, 0x10, RZ ;  /* 0x000000103f007819 */ /* 0x000fe200000006ff */
[----:B------:R-:W-:Y:S01]  /*6cd0*/  FMUL R13, R47, R17 ;  /* 0x000000112f0d7220 */ /* 0x000fe20000400000 */
[----:B------:R-:W-:Y:S01]  /*6ce0*/  F2FP.BF16.F32.PACK_AB R8, R9, R8 ;  /* 0x000000080908723e */ /* 0x000fe200000010ff */
[----:B------:R-:W-:Y:S01]  /*6cf0*/  FMUL R14, R47, R18 ;  /* 0x000000122f0e7220 */ /* 0x000fe20000400000 */
[----:B------:R-:W-:Y:S01]  /*6d00*/  LOP3.LUT R5, R79, 0xffff0000, RZ, 0xc0, !PT ;  /* 0xffff00004f057812 */ /* 0x000fe200078ec0ff */
[----:B------:R-:W-:Y:S01]  /*6d10*/  FFMA R12, R49, R2, R12 ;  /* 0x00000002310c7223 */ /* 0x000fe2000000000c */
[----:B------:R-:W-:Y:S01]  /*6d20*/  LOP3.LUT R2, R63, 0xffff0000, RZ, 0xc0, !PT ;  /* 0xffff00003f027812 */ /* 0x000fe200078ec0ff */
[----:B------:R-:W-:Y:S01]  /*6d30*/  FFMA R13, R49, R3, R13 ;  /* 0x00000003310d7223 */ /* 0x000fe2000000000d */
[----:B------:R-:W-:Y:S01]  /*6d40*/  SHF.L.U32 R3, R69, 0x10, RZ ;  /* 0x0000001045037819 */ /* 0x000fe200000006ff */
[----:B------:R-:W-:Y:S01]  /*6d50*/  FFMA R14, R49, R0, R14 ;  /* 0x00000000310e7223 */ /* 0x000fe2000000000e */
[C---:B------:R-:W-:Y:S01]  /*6d60*/  SHF.L.U32 R0, R68.reuse, 0x10, RZ ;  /* 0x0000001044007819 */ /* 0x040fe200000006ff */
[----:B------:R-:W-:Y:S01]  /*6d70*/  FMUL R19, R47, R19 ;  /* 0x000000132f137220 */ /* 0x000fe20000400000 */
[----:B------:R-:W-:Y:S01]  /*6d80*/  F2FP.BF16.F32.PACK_AB R9, R15, R10 ;  /* 0x0000000a0f09723e */ /* 0x000fe200000010ff */
[----:B------:R-:W-:Y:S01]  /*6d90*/  FMUL R17, R47, R21 ;  /* 0x000000152f117220 */ /* 0x000fe20000400000 */
[----:B------:R-:W-:Y:S01]  /*6da0*/  F2FP.BF16.F32.PACK_AB R10, R13, R12 ;  /* 0x0000000c0d0a723e */ /* 0x000fe200000010ff */
[C---:B------:R-:W-:Y:S01]  /*6db0*/  FFMA R19, R49.reuse, R2, R19 ;  /* 0x0000000231137223 */ /* 0x040fe20000000013 */
[----:B------:R-:W-:Y:S01]  /*6dc0*/  LOP3.LUT R2, R68, 0xffff0000, RZ, 0xc0, !PT ;  /* 0xffff000044027812 */ /* 0x000fe200078ec0ff */
[----:B------:R-:W-:Y:S01]  /*6dd0*/  FFMA R16, R49, R0, R16 ;  /* 0x0000000031107223 */ /* 0x000fe20000000010 */
[----:B------:R-:W-:Y:S01]  /*6de0*/  LOP3.LUT R0, R69, 0xffff0000, RZ, 0xc0, !PT ;  /* 0xffff000045007812 */ /* 0x000fe200078ec0ff */
[----:B------:R-:W-:Y:S01]  /*6df0*/  FMUL R18, R47, R22 ;  /* 0x000000162f127220 */ /* 0x000fe20000400000 */
[----:B------:R-:W-:Y:S01]  /*6e00*/  F2FP.BF16.F32.PACK_AB R11, R19, R14 ;  /* 0x0000000e130b723e */ /* 0x000fe200000010ff */
[----:B------:R-:W-:Y:S01]  /*6e10*/  FMUL R23, R47, R23 ;  /* 0x000000172f177220 */ /* 0x000fe20000400000 */
[C---:B------:R-:W-:Y:S01]  /*6e20*/  FFMA R17, R49.reuse, R2, R17 ;  /* 0x0000000231117223 */ /* 0x040fe20000000011 */
[C---:B------:R-:W-:Y:S01]  /*6e30*/  SHF.L.U32 R2, R70.reuse, 0x10, RZ ;  /* 0x0000001046027819 */ /* 0x040fe200000006ff */
[----:B------:R-:W-:Y:S01]  /*6e40*/  FFMA R18, R49, R3, R18 ;  /* 0x0000000331127223 */ /* 0x000fe20000000012 */
[----:B------:R-:W-:Y:S01]  /*6e50*/  SHF.L.U32 R3, R71, 0x10, RZ ;  /* 0x0000001047037819 */ /* 0x000fe200000006ff */
[----:B------:R-:W-:Y:S01]  /*6e60*/  FFMA R23, R49, R0, R23 ;  /* 0x0000000031177223 */ /* 0x000fe20000000017 */
[----:B------:R-:W-:Y:S01]  /*6e70*/  LOP3.LUT R0, R70, 0xffff0000, RZ, 0xc0, !PT ;  /* 0xffff000046007812 */ /* 0x000fe200078ec0ff */
[----:B------:R-:W-:Y:S01]  /*6e80*/  FMUL R21, R47, R25 ;  /* 0x000000192f157220 */ /* 0x000fe20000400000 */
[----:B------:R-:W-:Y:S01]  /*6e90*/  F2FP.BF16.F32.PACK_AB R16, R17, R16 ;  /* 0x000000101110723e */ /* 0x000fe200000010ff */
[----:B------:R-:W-:Y:S01]  /*6ea0*/  FMUL R22, R47, R26 ;  /* 0x0000001a2f167220 */ /* 0x000fe20000400000 */
[----:B------:R-:W-:Y:S01]  /*6eb0*/  F2FP.BF16.F32.PACK_AB R17, R23, R18 ;  /* 0x000000121711723e */ /* 0x000fe200000010ff */
[C---:B------:R-:W-:Y:S01]  /*6ec0*/  FFMA R20, R49.reuse, R2, R20 ;  /* 0x0000000231147223 */ /* 0x040fe20000000014 */
[C---:B------:R-:W-:Y:S01]  /*6ed0*/  SHF.L.U32 R2, R76.reuse, 0x10, RZ ;  /* 0x000000104c027819 */ /* 0x040fe200000006ff */
[----:B------:R1:W-:Y:S01]  /*6ee0*/  STSM.16.M88.4 [R107+0x2400], R52 ;  /* 0x002400346b007844 */ /* 0x0003e20000000200 */
[----:B------:R-:W-:Y:S01]  /*6ef0*/  FFMA R21, R49, R0, R21 ;  /* 0x0000000031157223 */ /* 0x000fe20000000015 */
[----:B------:R-:W-:Y:S01]  /*6f00*/  LOP3.LUT R0, R71, 0xffff0000, RZ, 0xc0, !PT ;  /* 0xffff000047007812 */ /* 0x000fe200078ec0ff */
[----:B------:R-:W-:Y:S01]  /*6f10*/  FFMA R22, R49, R3, R22 ;  /* 0x0000000331167223 */ /* 0x000fe20000000016 */
[----:B------:R-:W-:Y:S04]  /*6f20*/  LOP3.LUT R3, R76, 0xffff0000, RZ, 0xc0, !PT ;  /* 0xffff00004c037812 */ /* 0x000fe800078ec0ff */
[----:B------:R1:W-:Y:S01]  /*6f30*/  STSM.16.M88.4 [R106+0x2400], R8 ;  /* 0x002400086a007844 */ /* 0x0003e20000000200 */
[----:B------:R-:W-:Y:S01]  /*6f40*/  F2FP.BF16.F32.PACK_AB R18, R21, R20 ;  /* 0x000000141512723e */ /* 0x000fe200000010ff */
[C---:B------:R-:W-:Y:S01]  /*6f50*/  FMUL R27, R47.reuse, R27 ;  /* 0x0000001b2f1b7220 */ /* 0x040fe20000400000 */
[C---:B------:R-:W-:Y:S01]  /*6f60*/  FMUL R25, R47.reuse, R29 ;  /* 0x0000001d2f197220 */ /* 0x040fe20000400000 */
[C---:B------:R-:W-:Y:S01]  /*6f70*/  FMUL R26, R47.reuse, R30 ;  /* 0x0000001e2f1a7220 */ /* 0x040fe20000400000 */
[----:B------:R-:W-:Y:S01]  /*6f80*/  FMUL R31, R47, R31 ;  /* 0x0000001f2f1f7220 */ /* 0x000fe20000400000 */
[----:B------:R-:W-:Y:S01]  /*6f90*/  FFMA R27, R49, R0, R27 ;  /* 0x00000000311b7223 */ /* 0x000fe2000000001b */
[----:B------:R-:W-:Y:S01]  /*6fa0*/  LOP3.LUT R0, R77, 0xffff0000, RZ, 0xc0, !PT ;  /* 0xffff00004d007812 */ /* 0x000fe200078ec0ff */
[C---:B------:R-:W-:Y:S01]  /*6fb0*/  FFMA R24, R49.reuse, R2, R24 ;  /* 0x0000000231187223 */ /* 0x040fe20000000018 */
[C---:B------:R-:W-:Y:S01]  /*6fc0*/  FFMA R25, R49.reuse, R3, R25 ;  /* 0x0000000331197223 */ /* 0x040fe20000000019 */
[C---:B------:R-:W-:Y:S01]  /*6fd0*/  SHF.L.U32 R2, R78.reuse, 0x10, RZ ;  /* 0x000000104e027819 */ /* 0x040fe200000006ff */
[----:B------:R-:W-:Y:S01]  /*6fe0*/  FFMA R26, R49, R4, R26 ;  /* 0x00000004311a7223 */ /* 0x000fe2000000001a */
[----:B------:R-:W-:Y:S01]  /*6ff0*/  LOP3.LUT R3, R78, 0xffff0000, RZ, 0xc0, !PT ;  /* 0xffff00004e037812 */ /* 0x000fe200078ec0ff */
[----:B------:R-:W-:Y:S01]  /*7000*/  FMUL R29, R47, R33 ;  /* 0x000000212f1d7220 */ /* 0x000fe20000400000 */
[----:B------:R-:W-:Y:S01]  /*7010*/  SHF.L.U32 R4, R79, 0x10, RZ ;  /* 0x000000104f047819 */ /* 0x000fe200000006ff */
[----:B------:R-:W-:Y:S01]  /*7020*/  FMUL R30, R47, R34 ;  /* 0x000000222f1e7220 */ /* 0x000fe20000400000 */
[----:B------:R-:W-:Y:S01]  /*7030*/  FFMA R31, R49, R0, R31 ;  /* 0x00000000311f7223 */ /* 0x000fe2000000001f */
[----:B------:R-:W-:Y:S01]  /*7040*/  FMUL R35, R47, R35 ;  /* 0x000000232f237220 */ /* 0x000fe20000400000 */
[C---:B------:R-:W-:Y:S01]  /*7050*/  FFMA R28, R49.reuse, R2, R28 ;  /* 0x00000002311c7223 */ /* 0x040fe2000000001c */
[C---:B------:R-:W-:Y:S01]  /*7060*/  FFMA R29, R49.reuse, R3, R29 ;  /* 0x00000003311d7223 */ /* 0x040fe2000000001d */
[C---:B------:R-:W-:Y:S01]  /*7070*/  FFMA R30, R49.reuse, R4, R30 ;  /* 0x00000004311e7223 */ /* 0x040fe2000000001e */
[----:B------:R-:W-:Y:S01]  /*7080*/  FFMA R35, R49, R5, R35 ;  /* 0x0000000531237223 */ /* 0x000fe20000000023 */
[----:B------:R-:W-:Y:S02]  /*7090*/  F2FP.BF16.F32.PACK_AB R19, R27, R22 ;  /* 0x000000161b13723e */ /* 0x000fe400000010ff */
[----:B------:R-:W-:Y:S02]  /*70a0*/  F2FP.BF16.F32.PACK_AB R24, R25, R24 ;  /* 0x000000181918723e */ /* 0x000fe400000010ff */
[----:B------:R-:W-:Y:S01]  /*70b0*/  F2FP.BF16.F32.PACK_AB R25, R31, R26 ;  /* 0x0000001a1f19723e */ /* 0x000fe200000010ff */
[----:B------:R1:W-:Y:S01]  /*70c0*/  STSM.16.M88.4 [R108+0x2000], R16 ;  /* 0x002000106c007844 */ /* 0x0003e20000000200 */
[----:B------:R-:W-:Y:S02]  /*70d0*/  F2FP.BF16.F32.PACK_AB R26, R29, R28 ;  /* 0x0000001c1d1a723e */ /* 0x000fe400000010ff */
[----:B------:R-:W-:Y:S02]  /*70e0*/  F2FP.BF16.F32.PACK_AB R27, R35, R30 ;  /* 0x0000001e231b723e */ /* 0x000fe400000010ff */
[----:B------:R-:W-:Y:S02]  /*70f0*/  LEA R0, R65, UR48, 0x3 ;  /* 0x0000003041007c11 */ /* 0x000fe4000f8e18ff */
[----:B------:R-:W-:Y:S01]  /*7100*/  @P6 SHF.L.U32 R2, R98, 0x1f, RZ ;  /* 0x0000001f62026819 */ /* 0x000fe200000006ff */
[----:B------:R1:W-:Y:S01]  /*7110*/  STSM.16.M88.4 [R109+0x2000], R24 ;  /* 0x002000186d007844 */ /* 0x0003e20000000200 */
        /* <DEDUP_REMOVED lines=8> */
[----:B------:R-:W-:Y:S02]  /*71a0*/  UIADD3 UR8, UP0, UPT, UR52, 0x680, URZ ;  /* 0x0000068034087890 */ /* 0x000fe4000ff1e0ff */
[----:B------:R-:W-:Y:S02]  /*71b0*/  UIADD3 UR5, UPT, UPT, UR41, 0x40, URZ ;  /* 0x0000004029057890 */ /* 0x000fe4000fffe0ff */
[----:B------:R-:W-:Y:S02]  /*71c0*/  UIADD3 UR4, UPT, UPT, UR48, 0x2400, URZ ;  /* 0x0000240030047890 */ /* 0x000fe4000fffe0ff */
[----:B------:R-:W-:Y:S01]  /*71d0*/  UIADD3.X UR9, UPT, UPT, URZ, UR53, URZ, UP0, !UPT ;  /* 0x00000035ff097290 */ /* 0x000fe200087fe4ff */
[----:B------:R-:W-:Y:S01]  /*71e0*/  UMOV UR6, UR42 ;  /* 0x0000002a00067c82 */ /* 0x000fe20008000000 */
[----:B------:R-:W-:Y:S07]  /*71f0*/  UMOV UR7, UR36 ;  /* 0x0000002400077c82 */ /* 0x000fee0008000000 */
[----:B------:R2:W-:Y:S01]  /*7200*/  UTMASTG.3D [UR4], [UR8] ;  /* 0x00000004080073b5 */ /* 0x0005e20008010000 */
[----:B------:R0:W-:Y:S01]  /*7210*/  UTMACMDFLUSH ;  /* 0x00000000000079b7 */ /* 0x0001e20000000000 */
[----:B--2---:R-:W-:Y:S04]  /*7220*/  DEPBAR.LE SB0, 0x1 ;  /* 0x000080400000791a */ /* 0x004fe80000000000 */
.L_x_109:
[----:B------:R-:W-:Y:S05]  /*7230*/  BSYNC.RECONVERGENT B0 ;  /* 0x0000000000007941 */ /* 0x000fea0003800200 */
.L_x_108:
[----:B------:R-:W-:Y:S01]  /*7240*/  BAR.SYNC.DEFER_BLOCKING 0x1, 0x80 ;  /* 0x0042000000007b1d */ /* 0x000fe20000010000 */
[----:B------:R-:W-:Y:S04]  /*7250*/  UIADD3 UR40, UPT, UPT, UR51, 0x1, URZ ;  /* 0x0000000133287890 */ /* 0x000fe8000fffe0ff */
[----:B------:R-:W-:Y:S04]  /*7260*/  UISETP.NE.AND UP0, UPT, UR40, 0x4, UPT ;  /* 0x000000042800788c */ /* 0x000fe8000bf05270 */
[----:B------:R-:W-:Y:S01]  /*7270*/  USEL UR40, UR40, URZ, UP0 ;  /* 0x000000ff28287287 */ /* 0x000fe20008000000 */
[----:B------:R2:W-:Y:S01]  /*7280*/  @P6 SYNCS.ARRIVE.TRANS64.RED.A1T0 RZ, [R74+URZ], RZ ;  /* 0x000000ff4aff69a7 */ /* 0x0005e200081004ff */
[----:B------:R-:W-:Y:S01]  /*7290*/  BSSY B1, `(.L_x_110) ;  /* 0x0000018000017945 */ /* 0x000fe20003800000 */
[----:B------:R-:W3:Y:S02]  /*72a0*/  @P6 SYNCS.PHASECHK.TRANS64.TRYWAIT P0, [R0+URZ+0x50], R2 ;  /* 0x00005002000065a7 */ /* 0x000ee400080011ff */
[----:B---3--:R-:W-:Y:S01]  /*72b0*/  @P6 SEL R67, RZ, 0x1, !P0 ;  /* 0x00000001ff436807 */ /* 0x008fe20004000000 */
[----:B--2---:R-:W-:Y:S06]  /*72c0*/  @!P6 BRA `(.L_x_111) ;  /* 0x000000000050e947 */ /* 0x004fec0003800000 */
        /* <DEDUP_REMOVED lines=8> */
[----:B------:R-:W-:Y:S04]  /*7350*/  SHF.L.U32 R5, R98, 0x1f, RZ ;  /* 0x0000001f62057819 */ /* 0x000fe800000006ff */
[----:B------:R-:W2:Y:S02]  /*7360*/  SYNCS.PHASECHK.TRANS64.TRYWAIT P0, [R0+URZ+0x50], R5 ;  /* 0x00005005000075a7 */ /* 0x000ea400080011ff */
[----:B--2---:R-:W-:Y:S05]  /*7370*/  @!P0 BRA `(.L_x_114) ;  /* 0x0000002400888947 */ /* 0x004fea0003800000 */
.L_x_113:
[----:B------:R-:W-:Y:S05]  /*7380*/  BSYNC B0 ;  /* 0x0000000000007941 */ /* 0x000fea0003800000 */
.L_x_112:
[----:B------:R-:W-:Y:S02]  /*7390*/  ISETP.NE.AND P0, PT, R72, RZ, PT ;  /* 0x000000ff4800720c */ /* 0x000fe40003f05270 */
[----:B------:R-:W-:Y:S11]  /*73a0*/  IADD3 R65, PT, PT, R65, 0x1, RZ ;  /* 0x0000000141417810 */ /* 0x000ff60007ffe0ff */
[----:B--2---:R-:W-:Y:S01]  /*73b0*/  @P0 IMAD.IADD R0, R99, 0x1, R2 ;  /* 0x0000000163000824 */ /* 0x004fe200078e0202 */
[----:B------:R-:W-:Y:S05]  /*73c0*/  @P0 WARPSYNC.ALL ;  /* 0x0000000000000948 */ /* 0x000fea0003800000 */
[----:B------:R2:W3:Y:S04]  /*73d0*/  @P0 LDSM.16.M88.4 R56, [R4+UR48+0x400] ;  /* 0x000400300438083b */ /* 0x0004e80008000200 */
[----:B------:R2:W4:Y:S04]  /*73e0*/  @P0 LDSM.16.M88.4 R60, [R3+0x400] ;  /* 0x00040000033c083b */ /* 0x0005280000000200 */
[----:B------:R2:W1:Y:S04]  /*73f0*/  @P0 LDSM.16.M88.4 R68, [R2+0x400] ;  /* 0x000400000244083b */ /* 0x0004680000000200 */
[----:B------:R2:W1:Y:S02]  /*7400*/  @P0 LDSM.16.M88.4 R76, [R0+0x400] ;  /* 0x00040000004c083b */ /* 0x0004640000000200 */
.L_x_111:
[----:B------:R-:W-:Y:S05]  /*7410*/  BSYNC B1 ;  /* 0x0000000000017941 */ /* 0x000fea0003800000 */
.L_x_110:
[----:B--2---:R-:W-:Y:S05]  /*7420*/  VIADD R0, R48, 0x80 ;  /* 0x0000008030007836 */ /* 0x004fea0000000000 */
        /* <DEDUP_REMOVED lines=20> */
.L_x_115:
[----:B------:R-:W-:Y:S01]  /*7570*/  ISETP.NE.AND P6, PT, R105, RZ, PT ;  /* 0x000000ff6900720c */ /* 0x000fe20003fc5270 */
[----:B------:R-:W-:Y:S05]  /*7580*/  WARPSYNC.ALL ;  /* 0x0000000000007948 */ /* 0x000fea0003800000 */
[----:B------:R-:W-:Y:S01]  /*7590*/  R2UR UR4, R48 ;  /* 0x00000000300472ca */ /* 0x000fe200000e0000 */
[----:B------:R-:W-:Y:S01]  /*75a0*/  BSSY.RECONVERGENT B0, `(.L_x_116) ;  /* 0x000008f000007945 */ /* 0x000fe20003800200 */
[----:B------:R-:W-:Y:S02]  /*75b0*/  MOV R50, UR40 ;  /* 0x0000002800327c02 */ /* 0x000fe40008000f00 */
[----:B---3--:R-:W-:Y:S02]  /*75c0*/  SHF.L.U32 R3, R56, 0x10, RZ ;  /* 0x0000001038037819 */ /* 0x008fe400000006ff */
        /* <DEDUP_REMOVED lines=33> */
[C---:B----4-:R-:W-:Y:S01]  /*77e0*/  SHF.L.U32 R0, R60.reuse, 0x10, RZ ;  /* 0x000000103c007819 */ /* 0x050fe200000006ff */
        /* <DEDUP_REMOVED lines=106> */
.L_x_117:
[----:B------:R-:W-:Y:S05]  /*7e90*/  BSYNC.RECONVERGENT B0 ;  /* 0x0000000000007941 */ /* 0x000fea0003800200 */
.L_x_116:
        /* <DEDUP_REMOVED lines=20> */
.L_x_121:
[----:B------:R-:W-:Y:S05]  /*7fe0*/  BSYNC B0 ;  /* 0x0000000000007941 */ /* 0x000fea0003800000 */
.L_x_120:
[----:B------:R-:W-:Y:S11]  /*7ff0*/  ISETP.NE.AND P0, PT, R72, RZ, PT ;  /* 0x000000ff4800720c */ /* 0x000ff60003f05270 */
[----:B------:R-:W-:Y:S02]  /*8000*/  @!UPT UIADD3 URZ, UPT, UPT, URZ, URZ, URZ ;  /* 0x000000fffffff290 */ /* 0x000fe4000fffe0ff */
[----:B--2---:R-:W-:Y:S01]  /*8010*/  @P0 IADD3 R0, PT, PT, R99, R73, RZ ;  /* 0x0000004963000210 */ /* 0x004fe20007ffe0ff */
[----:B------:R-:W-:Y:S05]  /*8020*/  @P0 WARPSYNC.ALL ;  /* 0x0000000000000948 */ /* 0x000fea0003800000 */
[----:B------:R2:W3:Y:S04]  /*8030*/  @P0 LDSM.16.M88.4 R56, [R65+UR48+0x400] ;  /* 0x000400304138083b */ /* 0x0004e80008000200 */
[----:B------:R2:W4:Y:S04]  /*8040*/  @P0 LDSM.16.M88.4 R60, [R3+0x400] ;  /* 0x00040000033c083b */ /* 0x0005280000000200 */
[----:B------:R2:W1:Y:S04]  /*8050*/  @P0 LDSM.16.M88.4 R68, [R73+0x400] ;  /* 0x000400004944083b */ /* 0x0004680000000200 */
[----:B------:R2:W1:Y:S02]  /*8060*/  @P0 LDSM.16.M88.4 R76, [R0+0x400] ;  /* 0x00040000004c083b */ /* 0x0004640000000200 */
.L_x_119:
[----:B------:R-:W-:Y:S05]  /*8070*/  BSYNC B1 ;  /* 0x0000000000017941 */ /* 0x000fea0003800000 */
.L_x_118:
        /* <DEDUP_REMOVED lines=21> */
.L_x_123:
[----:B------:R-:W-:Y:S01]  /*81d0*/  ISETP.NE.AND P0, PT, R101, RZ, PT ;  /* 0x000000ff6500720c */ /* 0x000fe20003f05270 */
[----:B------:R-:W-:Y:S05]  /*81e0*/  WARPSYNC.ALL ;  /* 0x0000000000007948 */ /* 0x000fea0003800000 */
[----:B------:R-:W-:Y:S01]  /*81f0*/  R2UR UR4, R48 ;  /* 0x00000000300472ca */ /* 0x000fe200000e0000 */
[----:B------:R-:W-:Y:S01]  /*8200*/  BSSY.RECONVERGENT B0, `(.L_x_124) ;  /* 0x000008c000007945 */ /* 0x000fe20003800200 */
[C---:B---3--:R-:W-:Y:S02]  /*8210*/  SHF.L.U32 R0, R56.reuse, 0x10, RZ ;  /* 0x0000001038007819 */ /* 0x048fe400000006ff */
[----:B------:R-:W-:Y:S02]  /*8220*/  LOP3.LUT R2, R56, 0xffff0000, RZ, 0xc0, !PT ;  /* 0xffff000038027812 */ /* 0x000fe400078ec0ff */
[C---:B------:R-:W-:Y:S02]  /*8230*/  SHF.L.U32 R3, R57.reuse, 0x10, RZ ;  /* 0x0000001039037819 */ /* 0x040fe400000006ff */
[----:B------:R-:W-:Y:S02]  /*8240*/  LOP3.LUT R48, R57, 0xffff0000, RZ, 0xc0, !PT ;  /* 0xffff000039307812 */ /* 0x000fe400078ec0ff */
[C---:B------:R-:W-:Y:S02]  /*8250*/  SHF.L.U32 R50, R58.reuse, 0x10, RZ ;  /* 0x000000103a327819 */ /* 0x040fe400000006ff */
[----:B------:R-:W-:Y:S01]  /*8260*/  LOP3.LUT R51, R58, 0xffff0000, RZ, 0xc0, !PT ;  /* 0xffff00003a337812 */ /* 0x000fe200078ec0ff */
[----:B-1----:R-:W1:Y:S01]  /*8270*/  LDTM.16dp256bit.x8 R4, tmem[UR4+0xc0] ;  /* 0x0000c004000479ee */ /* 0x002e6200081a0000 */
[C---:B------:R-:W-:Y:S01]  /*8280*/  SHF.L.U32 R52, R59.reuse, 0x10, RZ ;  /* 0x000000103b347819 */ /* 0x040fe200000006ff */
[----:B------:R-:W-:Y:S01]  /*8290*/  NOP ;  /* 0x0000000000007918 */ /* 0x000fe20000000000 */
[----:B------:R-:W-:Y:S02]  /*82a0*/  LOP3.LUT R53, R59, 0xffff0000, RZ, 0xc0, !PT ;  /* 0xffff00003b357812 */ /* 0x000fe400078ec0ff */
[----:B------:R-:W-:Y:S02]  /*82b0*/  R2UR UR5, R64 ;  /* 0x00000000400572ca */ /* 0x000fe400000e0000 */
[C---:B----4-:R-:W-:Y:S02]  /*82c0*/  SHF.L.U32 R54, R60.reuse, 0x10, RZ ;  /* 0x000000103c367819 */ /* 0x050fe400000006ff */
[----:B------:R-:W-:Y:S02]  /*82d0*/  LOP3.LUT R55, R60, 0xffff0000, RZ, 0xc0, !PT ;  /* 0xffff00003c377812 */ /* 0x000fe400078ec0ff */
[C---:B------:R-:W-:Y:S02]  /*82e0*/  SHF.L.U32 R56, R61.reuse, 0x10, RZ ;  /* 0x000000103d387819 */ /* 0x040fe400000006ff */
[----:B------:R-:W-:Y:S02]  /*82f0*/  LOP3.LUT R57, R61, 0xffff0000, RZ, 0xc0, !PT ;  /* 0xffff00003d397812 */ /* 0x000fe400078ec0ff */
[C---:B------:R-:W-:Y:S02]  /*8300*/  SHF.L.U32 R58, R62.reuse, 0x10, RZ ;  /* 0x000000103e3a7819 */ /* 0x040fe400000006ff */
[----:B------:R-:W-:Y:S01]  /*8310*/  LOP3.LUT R59, R62, 0xffff0000, RZ, 0xc0, !PT ;  /* 0xffff00003e3b7812 */ /* 0x000fe200078ec0ff */
[----:B------:R-:W-:Y:S01]  /*8320*/  UIADD3 UR5, UPT, UPT, UR5, 0xe0, URZ ;  /* 0x000000e005057890 */ /* 0x000fe2000fffe0ff */
[C---:B------:R-:W-:Y:S02]  /*8330*/  SHF.L.U32 R60, R63.reuse, 0x10, RZ ;  /* 0x000000103f3c7819 */ /* 0x040fe400000006ff */
[----:B------:R-:W-:Y:S01]  /*8340*/  LOP3.LUT R61, R63, 0xffff0000, RZ, 0xc0, !PT ;  /* 0xffff00003f3d7812 */ /* 0x000fe200078ec0ff */
[----:B------:R-:W-:Y:S01]  /*8350*/  UPRMT UR5, UR37, 0x654, UR5 ;  /* 0x0000065425057896 */ /* 0x000fe20008000005 */
[C---:B------:R-:W-:Y:S01]  /*8360*/  SHF.L.U32 R62, R68.reuse, 0x10, RZ ;  /* 0x00000010443e7819 */ /* 0x040fe200000006ff */
[C---:B-1----:R-:W-:Y:S01]  /*8370*/  FMUL R4, R47.reuse, R4 ;  /* 0x000000042f047220 */ /* 0x042fe20000400000 */
[C---:B------:R-:W-:Y:S01]  /*8380*/  FMUL R5, R47.reuse, R5 ;  /* 0x000000052f057220 */ /* 0x040fe20000400000 */
[----:B------:R-:W-:Y:S01]  /*8390*/  FMUL R6, R47, R6 ;  /* 0x000000062f067220 */ /* 0x000fe20000400000 */
[----:B------:R-:W-:Y:S01]  /*83a0*/  LOP3.LUT R63, R68, 0xffff0000, RZ, 0xc0, !PT ;  /* 0xffff0000443f7812 */ /* 0x000fe200078ec0ff */
[C---:B------:R-:W-:Y:S01]  /*83b0*/  FFMA R4, R49.reuse, R0, R4 ;  /* 0x0000000031047223 */ /* 0x040fe20000000004 */
[----:B------:R-:W-:Y:S01]  /*83c0*/  FFMA R5, R49, R2, R5 ;  /* 0x0000000231057223 */ /* 0x000fe20000000005 */
[----:B------:R-:W-:Y:S01]  /*83d0*/  SHF.L.U32 R64, R69, 0x10, RZ ;  /* 0x0000001045407819 */ /* 0x000fe200000006ff */
[----:B------:R-:W-:Y:S01]  /*83e0*/  SYNCS.ARRIVE.TRANS64.RED.A1T0 RZ, [UR5], RZ ;  /* 0x000000ffffff79a7 */ /* 0x000fe20008100405 */
[----:B------:R-:W-:Y:S01]  /*83f0*/  FFMA R6, R49, R3, R6 ;  /* 0x0000000331067223 */ /* 0x000fe20000000006 */
[----:B------:R-:W-:Y:S01]  /*8400*/  FMUL R7, R47, R7 ;  /* 0x000000072f077220 */ /* 0x000fe20000400000 */
[----:B------:R-:W-:Y:S01]  /*8410*/  LOP3.LUT R65, R69, 0xffff0000, RZ, 0xc0, !PT ;  /* 0xffff000045417812 */ /* 0x000fe200078ec0ff */
[----:B------:R-:W-:Y:S01]  /*8420*/  FMUL R8, R47, R8 ;  /* 0x000000082f087220 */ /* 0x000fe20000400000 */
[----:B------:R-:W-:Y:S01]  /*8430*/  F2FP.BF16.F32.PACK_AB R4, R5, R4 ;  /* 0x000000040504723e */ /* 0x000fe200000010ff */
[----:B------:R-:W-:Y:S01]  /*8440*/  FFMA R7, R49, R48, R7 ;  /* 0x0000003031077223 */ /* 0x000fe20000000007 */
[----:B------:R-:W-:Y:S01]  /*8450*/  FMUL R9, R47, R9 ;  /* 0x000000092f097220 */ /* 0x000fe20000400000 */
[----:B------:R-:W-:Y:S01]  /*8460*/  FFMA R8, R49, R50, R8 ;  /* 0x0000003231087223 */ /* 0x000fe20000000008 */
[C---:B------:R-:W-:Y:S01]  /*8470*/  SHF.L.U32 R66, R70.reuse, 0x10, RZ ;  /* 0x0000001046427819 */ /* 0x040fe200000006ff */
[----:B------:R-:W-:Y:S01]  /*8480*/  FMUL R0, R47, R10 ;  /* 0x0000000a2f007220 */ /* 0x000fe20000400000 */
[----:B------:R-:W-:Y:S01]  /*8490*/  F2FP.BF16.F32.PACK_AB R5, R7, R6 ;  /* 0x000000060705723e */ /* 0x000fe200000010ff */
[----:B------:R-:W-:Y:S01]  /*84a0*/  FFMA R9, R49, R51, R9 ;  /* 0x0000003331097223 */ /* 0x000fe20000000009 */
[----:B------:R-:W-:Y:S01]  /*84b0*/  FMUL R2, R47, R11 ;  /* 0x0000000b2f027220 */ /* 0x000fe20000400000 */
[----:B------:R-:W-:Y:S01]  /*84c0*/  FFMA R0, R49, R52, R0 ;  /* 0x0000003431007223 */ /* 0x000fe20000000000 */
[----:B------:R-:W-:Y:S01]  /*84d0*/  LOP3.LUT R67, R70, 0xffff0000, RZ, 0xc0, !PT ;  /* 0xffff000046437812 */ /* 0x000fe200078ec0ff */
[----:B------:R-:W-:Y:S01]  /*84e0*/  FMUL R3, R47, R12 ;  /* 0x0000000c2f037220 */ /* 0x000fe20000400000 */
[----:B------:R-:W-:Y:S01]  /*84f0*/  F2FP.BF16.F32.PACK_AB R6, R9, R8 ;  /* 0x000000080906723e */ /* 0x000fe200000010ff */
[----:B------:R-:W-:Y:S01]  /*8500*/  FFMA R2, R49, R53, R2 ;  /* 0x0000003531027223 */ /* 0x000fe20000000002 */
[----:B------:R-:W-:Y:S01]  /*8510*/  FMUL R10, R47, R13 ;  /* 0x0000000d2f0a7220 */ /* 0x000fe20000400000 */
[----:B------:R-:W-:Y:S01]  /*8520*/  FFMA R3, R49, R54, R3 ;  /* 0x0000003631037223 */ /* 0x000fe20000000003 */
[----:B------:R-:W-:Y:S01]  /*8530*/  SHF.L.U32 R68, R71, 0x10, RZ ;  /* 0x0000001047447819 */ /* 0x000fe200000006ff */
[----:B------:R-:W-:Y:S01]  /*8540*/  FMUL R11, R47, R14 ;  /* 0x0000000e2f0b7220 */ /* 0x000fe20000400000 */
[----:B------:R-:W-:Y:S01]  /*8550*/  F2FP.BF16.F32.PACK_AB R7, R2, R0 ;  /* 0x000000000207723e */ /* 0x000fe200000010ff */
[----:B------:R-:W-:Y:S01]  /*8560*/  FFMA R10, R49, R55, R10 ;  /* 0x00000037310a7223 */ /* 0x000fe2000000000a */
[----:B------:R-:W-:Y:S01]  /*8570*/  FMUL R15, R47, R15 ;  /* 0x0000000f2f0f7220 */ /* 0x000fe20000400000 */
[----:B------:R-:W-:Y:S01]  /*8580*/  FFMA R11, R49, R56, R11 ;  /* 0x00000038310b7223 */ /* 0x000fe2000000000b */
[----:B------:R-:W-:Y:S01]  /*8590*/  LOP3.LUT R69, R71, 0xffff0000, RZ, 0xc0, !PT ;  /* 0xffff000047457812 */ /* 0x000fe200078ec0ff */
[----:B------:R1:W-:Y:S01]  /*85a0*/  STSM.16.M88.4 [R107+0x6400], R4 ;  /* 0x006400046b007844 */ /* 0x0003e20000000200 */
[----:B------:R-:W-:Y:S01]  /*85b0*/  F2FP.BF16.F32.PACK_AB R8, R10, R3 ;  /* 0x000000030a08723e */ /* 0x000fe200000010ff */
[----:B------:R-:W-:Y:S01]  /*85c0*/  FFMA R15, R49, R57, R15 ;  /* 0x00000039310f7223 */ /* 0x000fe2000000000f */
[C---:B------:R-:W-:Y:S01]  /*85d0*/  FMUL R12, R47.reuse, R16 ;  /* 0x000000102f0c7220 */ /* 0x040fe20000400000 */
[C---:B------:R-:W-:Y:S01]  /*85e0*/  FMUL R13, R47.reuse, R17 ;  /* 0x000000112f0d7220 */ /* 0x040fe20000400000 */
[----:B------:R-:W-:Y:S01]  /*85f0*/  FMUL R14, R47, R18 ;  /* 0x000000122f0e7220 */ /* 0x000fe20000400000 */
[C---:B------:R-:W-:Y:S01]  /*8600*/  SHF.L.U32 R70, R76.reuse, 0x10, RZ ;  /* 0x000000104c467819 */ /* 0x040fe200000006ff */
[----:B------:R-:W-:Y:S01]  /*8610*/  FFMA R12, R49, R58, R12 ;  /* 0x0000003a310c7223 */ /* 0x000fe2000000000c */
[----:B------:R-:W-:Y:S01]  /*8620*/  F2FP.BF16.F32.PACK_AB R9, R15, R11 ;  /* 0x0000000b0f09723e */ /* 0x000fe200000010ff */
[C---:B------:R-:W-:Y:S01]  /*8630*/  FFMA R13, R49.reuse, R59, R13 ;  /* 0x0000003b310d7223 */ /* 0x040fe2000000000d */
[----:B------:R-:W-:Y:S01]  /*8640*/  FFMA R14, R49, R60, R14 ;  /* 0x0000003c310e7223 */ /* 0x000fe2000000000e */
[C---:B------:R-:W-:Y:S01]  /*8650*/  FMUL R19, R47.reuse, R19 ;  /* 0x000000132f137220 */ /* 0x040fe20000400000 */
        /* <DEDUP_REMOVED lines=22> */
[----:B------:R-:W-:Y:S01]  /*87c0*/  FFMA R21, R49, R67, R21 ;  /* 0x0000004331157223 */ /* 0x000fe20000000015 */
[C---:B------:R-:W-:Y:S01]  /*87d0*/  FMUL R27, R47.reuse, R27 ;  /* 0x0000001b2f1b7220 */ /* 0x040fe20000400000 */
[C---:B------:R-:W-:Y:S01]  /*87e0*/  FMUL R24, R47.reuse, R28 ;  /* 0x0000001c2f187220 */ /* 0x040fe20000400000 */
[----:B------:R-:W-:Y:S01]  /*87f0*/  FMUL R25, R47, R29 ;  /* 0x0000001d2f197220 */ /* 0x000fe20000400000 */
[----:B------:R-:W-:Y:S01]  /*8800*/  FFMA R22, R49, R68, R22 ;  /* 0x0000004431167223 */ /* 0x000fe20000000016 */
[----:B------:R-:W-:Y:S01]  /*8810*/  FMUL R26, R47, R30 ;  /* 0x0000001e2f1a7220 */ /* 0x000fe20000400000 */
[----:B------:R-:W-:Y:S01]  /*8820*/  FFMA R27, R49, R69, R27 ;  /* 0x00000045311b7223 */ /* 0x000fe2000000001b */
[----:B------:R-:W-:Y:S01]  /*8830*/  FMUL R31, R47, R31 ;  /* 0x0000001f2f1f7220 */ /* 0x000fe20000400000 */
[----:B------:R-:W-:Y:S01]  /*8840*/  FFMA R24, R49, R70, R24 ;  /* 0x0000004631187223 */ /* 0x000fe20000000018 */
[----:B------:R-:W-:Y:S01]  /*8850*/  LOP3.LUT R75, R78, 0xffff0000, RZ, 0xc0, !PT ;  /* 0xffff00004e4b7812 */ /* 0x000fe200078ec0ff */
[----:B------:R-:W-:Y:S01]  /*8860*/  FMUL R28, R47, R32 ;  /* 0x000000202f1c7220 */ /* 0x000fe20000400000 */
[----:B------:R-:W-:Y:S01]  /*8870*/  FFMA R25, R49, R71, R25 ;  /* 0x0000004731197223 */ /* 0x000fe20000000019 */
[----:B------:R-:W-:Y:S01]  /*8880*/  SHF.L.U32 R76, R79, 0x10, RZ ;  /* 0x000000104f4c7819 */ /* 0x000fe200000006ff */
[----:B------:R-:W-:Y:S01]  /*8890*/  FMUL R29, R47, R33 ;  /* 0x000000212f1d7220 */ /* 0x000fe20000400000 */
[----:B------:R-:W-:Y:S01]  /*88a0*/  FFMA R26, R49, R72, R26 ;  /* 0x00000048311a7223 */ /* 0x000fe2000000001a */
[----:B------:R-:W-:Y:S01]  /*88b0*/  LOP3.LUT R77, R79, 0xffff0000, RZ, 0xc0, !PT ;  /* 0xffff00004f4d7812 */ /* 0x000fe200078ec0ff */
        /* <DEDUP_REMOVED lines=9> */
[----:B------:R-:W-:Y:S02]  /*8950*/  F2FP.BF16.F32.PACK_AB R24, R25, R24 ;  /* 0x000000181918723e */ /* 0x000fe400000010ff */
[----:B------:R-:W-:Y:S01]  /*8960*/  F2FP.BF16.F32.PACK_AB R25, R31, R26 ;  /* 0x0000001a1f19723e */ /* 0x000fe200000010ff */
[----:B------:R1:W-:Y:S01]  /*8970*/  STSM.16.M88.4 [R108+0x6000], R16 ;  /* 0x006000106c007844 */ /* 0x0003e20000000200 */
[----:B------:R-:W-:Y:S02]  /*8980*/  F2FP.BF16.F32.PACK_AB R26, R29, R28 ;  /* 0x0000001c1d1a723e */ /* 0x000fe400000010ff */
[----:B------:R-:W-:Y:S05]  /*8990*/  F2FP.BF16.F32.PACK_AB R27, R35, R30 ;  /* 0x0000001e231b723e */ /* 0x000fea00000010ff */
        /* <DEDUP_REMOVED lines=18> */
.L_x_125:
[----:B------:R-:W-:Y:S05]  /*8ac0*/  BSYNC.RECONVERGENT B0 ;  /* 0x0000000000007941 */ /* 0x000fea0003800200 */
.L_x_124:
[----:B------:R-:W-:Y:S01]  /*8ad0*/  BAR.SYNC.DEFER_BLOCKING 0x1, 0x80 ;  /* 0x0042000000007b1d */ /* 0x000fe20000010000 */
[----:B------:R-:W-:Y:S01]  /*8ae0*/  UISETP.NE.AND UP0, UPT, UR49, -0x4, UPT ;  /* 0xfffffffc3100788c */ /* 0x000fe2000bf05270 */
[----:B------:R-:W-:Y:S08]  /*8af0*/  IADD3 R45, PT, PT, R45, 0x1, RZ ;  /* 0x000000012d2d7810 */ /* 0x000ff00007ffe0ff */
[----:B------:R-:W-:Y:S05]  /*8b00*/  BRA.U !UP0, `(.L_x_126) ;  /* 0x0000000108287547 */ /* 0x000fea000b800000 */
[----:B------:R-:W-:Y:S01]  /*8b10*/  ISETP.NE.AND P0, PT, R105, RZ, PT ;  /* 0x000000ff6900720c */ /* 0x000fe20003f05270 */
[----:B------:R-:W-:Y:S01]  /*8b20*/  IMAD.U32 R2, RZ, RZ, UR51 ;  /* 0x00000033ff027e24 */ /* 0x000fe2000f8e00ff */
[----:B------:R-:W-:Y:S01]  /*8b30*/  UIADD3 UR51, UPT, UPT, UR51, 0x1, URZ ;  /* 0x0000000133337890 */ /* 0x000fe2000fffe0ff */
[----:B------:R-:W-:Y:S03]  /*8b40*/  IMAD.U32 R0, RZ, RZ, UR37 ;  /* 0x00000025ff007e24 */ /* 0x000fe6000f8e00ff */
[----:B------:R-:W-:Y:S04]  /*8b50*/  UISETP.NE.AND UP0, UPT, UR51, 0x4, UPT ;  /* 0x000000043300788c */ /* 0x000fe8000bf05270 */
[----:B------:R-:W-:Y:S03]  /*8b60*/  USEL UR51, UR51, URZ, UP0 ;  /* 0x000000ff33337287 */ /* 0x000fe60008000000 */
[----:B------:R-:W-:Y:S05]  /*8b70*/  @P0 LEA R2, R2, UR48, 0x3 ;  /* 0x0000003002020c11 */ /* 0x000fea000f8e18ff */
[----:B------:R-:W-:Y:S05]  /*8b80*/  @P0 VIADD R2, R2, 0x70 ;  /* 0x0000007002020836 */ /* 0x000fea0000000000 */
[----:B------:R-:W-:Y:S04]  /*8b90*/  @P0 PRMT R0, R0, 0x654, R2 ;  /* 0x0000065400000816 */ /* 0x000fe80000000002 */
[----:B------:R2:W-:Y:S03]  /*8ba0*/  @P0 SYNCS.ARRIVE.TRANS64.RED.A1T0 RZ, [R0+URZ], RZ ;  /* 0x000000ff00ff09a7 */ /* 0x0005e600081004ff */
.L_x_126:
[----:B------:R-:W-:Y:S01]  /*8bb0*/  ISETP.NE.AND P2, PT, R102, RZ, PT ;  /* 0x000000ff6600720c */ /* 0x000fe20003f45270 */
[----:B------:R-:W-:Y:S01]  /*8bc0*/  UIADD3 UR49, UPT, UPT, UR49, 0x4, URZ ;  /* 0x0000000431317890 */ /* 0x000fe2000fffe0ff */
[----:B------:R-:W-:Y:S01]  /*8bd0*/  ISETP.NE.AND P0, PT, R104, 0x2, PT ;  /* 0x000000026800780c */ /* 0x000fe20003f05270 */
[----:B------:R-:W-:Y:S01]  /*8be0*/  IMAD.IADD R14, R43, 0x1, R86 ;  /* 0x000000012b0e7824 */ /* 0x000fe200078e0256 */
[----:B------:R-:W-:Y:S01]  /*8bf0*/  ISETP.NE.AND P1, PT, R45, 0x4, PT ;  /* 0x000000042d00780c */ /* 0x000fe20003f25270 */
[----:B------:R-:W-:Y:S01]  /*8c00*/  IMAD.IADD R15, R44, 0x1, R87 ;  /* 0x000000012c0f7824 */ /* 0x000fe200078e0257 */
[----:B------:R-:W-:Y:S02]  /*8c10*/  SEL R2, RZ, 0x1, P0 ;  /* 0x00000001ff027807 */ /* 0x000fe40000000000 */
[----:B--2---:R-:W-:Y:S02]  /*8c20*/  SEL R0, RZ, 0x1, P1 ;  /* 0x00000001ff007807 */ /* 0x004fe40000800000 */
[----:B------:R-:W-:Y:S02]  /*8c30*/  LOP3.LUT R96, R96, R2, RZ, 0x3c, !PT ;  /* 0x0000000260607212 */ /* 0x000fe400078e3cff */
[----:B------:R-:W-:Y:S02]  /*8c40*/  LOP3.LUT R97, R97, R0, RZ, 0x3c, !PT ;  /* 0x0000000061617212 */ /* 0x000fe400078e3cff */
[----:B------:R-:W-:Y:S02]  /*8c50*/  @P2 R2UR UR36, R95 ;  /* 0x000000005f2422ca */ /* 0x000fe400000e0000 */
[----:B------:R-:W-:Y:S02]  /*8c60*/  SEL R104, R104, RZ, P0 ;  /* 0x000000ff68687207 */ /* 0x000fe40000000000 */
[----:B------:R-:W-:Y:S01]  /*8c70*/  SEL R45, R45, RZ, P1 ;  /* 0x000000ff2d2d7207 */ /* 0x000fe20000800000 */
[----:B------:R-:W-:Y:S10]  /*8c80*/  @P2 BRA `(.L_x_127) ;  /* 0xffffffc000082947 */ /* 0x000ff4000383ffff */
[----:B------:R-:W-:-:S09]  /*8c90*/  UISETP.NE.AND UP0, UPT, UR50, URZ, UPT ;  /* 0x000000ff3200728c */ /* 0x000fd2000bf05270 */
[----:B------:R-:W-:Y:S05]  /*8ca0*/  BRA.U !UP0, `(.L_x_128) ;  /* 0x0000000108487547 */ /* 0x000fea000b800000 */
[----:B------:R-:W2:Y:S02]  /*8cb0*/  LDCU.64 UR4, c[0x0][0x890] ;  /* 0x00011200ff0477ac */ /* 0x000ea40008000a00 */
[----:B--2---:R-:W-:-:S04]  /*8cc0*/  UISETP.NE.U32.AND UP0, UPT, UR4, URZ, UPT ;  /* 0x000000ff0400728c */ /* 0x004fc8000bf05070 */
[----:B------:R-:W-:-:S09]  /*8cd0*/  UISETP.NE.AND.EX UP0, UPT, UR5, URZ, UPT, UP0 ;  /* 0x000000ff0500728c */ /* 0x000fd2000bf05300 */
[----:B------:R-:W-:Y:S05]  /*8ce0*/  BRA.U UP0, `(.L_x_129) ;  /* 0x00000001000c7547 */ /* 0x000fea000b800000 */
[----:B------:R-:W-:-:S13]  /*8cf0*/  FSETP.NEU.AND P0, PT, R49, RZ, PT ;  /* 0x000000ff3100720b */ /* 0x000fda0003f0d000 */
[----:B------:R-:W-:Y:S05]  /*8d00*/  @!P0 EXIT ;  /* 0x000000000000894d */ /* 0x000fea0003800000 */
[----:B------:R-:W-:Y:S05]  /*8d10*/  BRA `(.L_x_128) ;  /* 0x00000000002c7947 */ /* 0x000fea0003800000 */
.L_x_129:
[----:B------:R-:W-:Y:S01]  /*8d20*/  ISETP.NE.AND P0, PT, R103, RZ, PT ;  /* 0x000000ff6700720c */ /* 0x000fe20003f05270 */
[----:B------:R-:W-:-:S12]  /*8d30*/  BSSY.RECONVERGENT B0, `(.L_x_128) ;  /* 0x0000009000007945 */ /* 0x000fd80003800200 */
[----:B------:R-:W-:Y:S05]  /*8d40*/  @P0 BRA `(.L_x_130) ;  /* 0x0000000000140947 */ /* 0x000fea0003800000 */
[----:B------:R-:W2:Y:S02]  /*8d50*/  LDCU.64 UR4, c[0x0][0x888] ;  /* 0x00011100ff0477ac */ /* 0x000ea40008000a00 */
[----:B--2---:R-:W-:-:S04]  /*8d60*/  ISETP.NE.U32.AND P0, PT, RZ, UR4, PT ;  /* 0x00000004ff007c0c */ /* 0x004fc8000bf05070 */
[----:B------:R-:W-:-:S13]  /*8d70*/  ISETP.NE.AND.EX P0, PT, RZ, UR5, PT, P0 ;  /* 0x00000005ff007c0c */ /* 0x000fda000bf05300 */
[----:B------:R-:W-:Y:S05]  /*8d80*/  @!P0 EXIT ;  /* 0x000000000000894d */ /* 0x000fea0003800000 */
[----:B------:R-:W-:Y:S05]  /*8d90*/  BRA `(.L_x_131) ;  /* 0x0000000000087947 */ /* 0x000fea0003800000 */
.L_x_130:
[----:B------:R-:W-:-:S13]  /*8da0*/  FSETP.NEU.AND P0, PT, R49, RZ, PT ;  /* 0x000000ff3100720b */ /* 0x000fda0003f0d000 */
[----:B------:R-:W-:Y:S05]  /*8db0*/  @!P0 EXIT ;  /* 0x000000000000894d */ /* 0x000fea0003800000 */
.L_x_131:
[----:B------:R-:W-:Y:S05]  /*8dc0*/  BSYNC.RECONVERGENT B0 ;  /* 0x0000000000007941 */ /* 0x000fea0003800200 */
.L_x_128:
[----:B------:R-:W-:Y:S01]  /*8dd0*/  ULEA UR4, UR51, UR48, 0x3 ;  /* 0x0000003033047291 */ /* 0x000fe2000f8e18ff */
[----:B------:R-:W-:-:S04]  /*8de0*/  DEPBAR.LE SB0, 0x0 ;  /* 0x000080000000791a */ /* 0x000fc80000000000 */
[----:B------:R-:W-:-:S04]  /*8df0*/  UIADD3 UR4, UPT, UPT, UR4, 0x70, URZ ;  /* 0x0000007004047890 */ /* 0x000fc8000fffe0ff */
[----:B------:R-:W-:-:S09]  /*8e00*/  UPRMT UR4, UR37, 0x654, UR4 ;  /* 0x0000065425047896 */ /* 0x000fd20008000004 */
[----:B------:R-:W-:Y:S01]  /*8e10*/  SYNCS.ARRIVE.TRANS64.RED.A1T0 RZ, [UR4], RZ ;  /* 0x000000ffffff79a7 */ /* 0x000fe20008100404 */
[----:B------:R-:W-:Y:S05]  /*8e20*/  EXIT ;  /* 0x000000000000794d */ /* 0x000fea0003800000 */
.L_x_19:
[----:B--2---:R2:W1:Y:S02]  /*8e30*/  SYNCS.PHASECHK.TRANS64.TRYWAIT P0, [R2+URZ+0x110], R3 ;  /* 0x00011003020075a7 */ /* 0x00446400080011ff */
[----:B-1----:R-:W-:Y:S05]  /*8e40*/  @!P0 NANOSLEEP.SYNCS 0x989680 ;  /* 0x009896800000895d */ /* 0x002fea0003900000 */
[----:B------:R-:W1:Y:S02]  /*8e50*/  @!P0 SYNCS.PHASECHK.TRANS64 P0, [R2+URZ+0x110], R3 ;  /* 0x00011003020085a7 */ /* 0x000e6400080010ff */
[----:B-1----:R-:W-:Y:S05]  /*8e60*/  @!P0 BRA `(.L_x_19) ;  /* 0xfffffffc00f08947 */ /* 0x002fea000383ffff */
[----:B------:R-:W-:Y:S05]  /*8e70*/  BRA `(.L_x_132) ;  /* 0xffffff8400e07947 */ /* 0x000fea000383ffff */
.L_x_22:
[----:B-1----:R-:W-:-:S07]  /*8e80*/  MOV R2, UR33 ;  /* 0x0000002100027c02 */ /* 0x002fce0008000f00 */
.L_x_133:
[----:B-1----:R1:W2:Y:S02]  /*8e90*/  SYNCS.PHASECHK.TRANS64.TRYWAIT P0, [R2+URZ+0x28], R4 ;  /* 0x00002804020075a7 */ /* 0x0022a400080011ff */
[----:B--2---:R-:W-:Y:S05]  /*8ea0*/  @!P0 NANOSLEEP.SYNCS 0x989680 ;  /* 0x009896800000895d */ /* 0x004fea0003900000 */
[----:B------:R-:W2:Y:S02]  /*8eb0*/  @!P0 SYNCS.PHASECHK.TRANS64 P0, [R2+URZ+0x28], R4 ;  /* 0x00002804020085a7 */ /* 0x000ea400080010ff */
[----:B--2---:R-:W-:Y:S05]  /*8ec0*/  @!P0 BRA `(.L_x_133) ;  /* 0xfffffffc00f08947 */ /* 0x004fea000383ffff */
[----:B------:R-:W-:Y:S05]  /*8ed0*/  BRA `(.L_x_21) ;  /* 0xffffff8800307947 */ /* 0x000fea000383ffff */
.L_x_28:
[----:B-1----:R-:W-:-:S07]  /*8ee0*/  MOV R2, UR17 ;  /* 0x0000001100027c02 */ /* 0x002fce0008000f00 */
.L_x_134:
[----:B-1----:R1:W2:Y:S02]  /*8ef0*/  SYNCS.PHASECHK.TRANS64.TRYWAIT P0, [R2+URZ+0x28], R4 ;  /* 0x00002804020075a7 */ /* 0x0022a400080011ff */
[----:B--2---:R-:W-:Y:S05]  /*8f00*/  @!P0 NANOSLEEP.SYNCS 0x989680 ;  /* 0x009896800000895d */ /* 0x004fea0003900000 */
[----:B------:R-:W2:Y:S02]  /*8f10*/  @!P0 SYNCS.PHASECHK.TRANS64 P0, [R2+URZ+0x28], R4 ;  /* 0x00002804020085a7 */ /* 0x000ea400080010ff */
[----:B--2---:R-:W-:Y:S05]  /*8f20*/  @!P0 BRA `(.L_x_134) ;  /* 0xfffffffc00f08947 */ /* 0x004fea000383ffff */
[----:B------:R-:W-:Y:S05]  /*8f30*/  BRA `(.L_x_27) ;  /* 0xffffff8800d87947 */ /* 0x000fea000383ffff */
.L_x_32:
[----:B-1----:R1:W2:Y:S02]  /*8f40*/  SYNCS.PHASECHK.TRANS64.TRYWAIT P0, [R2+URZ+0xa0], R3 ;  /* 0x0000a003020075a7 */ /* 0x0022a400080011ff */
[----:B--2---:R-:W-:Y:S05]  /*8f50*/  @!P0 NANOSLEEP.SYNCS 0x989680 ;  /* 0x009896800000895d */ /* 0x004fea0003900000 */
[----:B------:R-:W2:Y:S02]  /*8f60*/  @!P0 SYNCS.PHASECHK.TRANS64 P0, [R2+URZ+0xa0], R3 ;  /* 0x0000a003020085a7 */ /* 0x000ea400080010ff */
[----:B--2---:R-:W-:Y:S05]  /*8f70*/  @!P0 BRA `(.L_x_32) ;  /* 0xfffffffc00f08947 */ /* 0x004fea000383ffff */
[----:B------:R-:W-:Y:S05]  /*8f80*/  BRA `(.L_x_135) ;  /* 0xffffff8c00687947 */ /* 0x000fea000383ffff */
.L_x_36:
[----:B----4-:R-:W-:-:S07]  /*8f90*/  MOV R0, UR5 ;  /* 0x0000000500007c02 */ /* 0x010fce0008000f00 */
.L_x_136:
[----:B-1----:R1:W2:Y:S02]  /*8fa0*/  SYNCS.PHASECHK.TRANS64.TRYWAIT P0, [R0+URZ], R2 ;  /* 0x00000002000075a7 */ /* 0x0022a400080011ff */
[----:B--2---:R-:W-:Y:S05]  /*8fb0*/  @!P0 NANOSLEEP.SYNCS 0x989680 ;  /* 0x009896800000895d */ /* 0x004fea0003900000 */
[----:B------:R-:W2:Y:S02]  /*8fc0*/  @!P0 SYNCS.PHASECHK.TRANS64 P0, [R0+URZ], R2 ;  /* 0x00000002000085a7 */ /* 0x000ea400080010ff */
[----:B--2---:R-:W-:Y:S05]  /*8fd0*/  @!P0 BRA `(.L_x_136) ;  /* 0xfffffffc00f08947 */ /* 0x004fea000383ffff */
[----:B------:R-:W-:Y:S05]  /*8fe0*/  BRA `(.L_x_137) ;  /* 0xffffff9000d87947 */ /* 0x000fea000383ffff */
.L_x_37:
[----:B----4-:R-:W-:-:S07]  /*8ff0*/  MOV R0, UR5 ;  /* 0x0000000500007c02 */ /* 0x010fce0008000f00 */
.L_x_138:
[----:B-1----:R1:W2:Y:S02]  /*9000*/  SYNCS.PHASECHK.TRANS64.TRYWAIT P0, [R0+URZ], R3 ;  /* 0x00000003000075a7 */ /* 0x0022a400080011ff */
[----:B--2---:R-:W-:Y:S05]  /*9010*/  @!P0 NANOSLEEP.SYNCS 0x989680 ;  /* 0x009896800000895d */ /* 0x004fea0003900000 */
[----:B------:R-:W2:Y:S02]  /*9020*/  @!P0 SYNCS.PHASECHK.TRANS64 P0, [R0+URZ], R3 ;  /* 0x00000003000085a7 */ /* 0x000ea400080010ff */
[----:B--2---:R-:W-:Y:S05]  /*9030*/  @!P0 BRA `(.L_x_138) ;  /* 0xfffffffc00f08947 */ /* 0x004fea000383ffff */
[----:B------:R-:W-:Y:S05]  /*9040*/  BRA `(.L_x_139) ;  /* 0xffffff9000e47947 */ /* 0x000fea000383ffff */
.L_x_38:
[----:B----4-:R-:W-:-:S07]  /*9050*/  MOV R0, UR5 ;  /* 0x0000000500007c02 */ /* 0x010fce0008000f00 */
.L_x_140:
[----:B-1----:R1:W2:Y:S02]  /*9060*/  SYNCS.PHASECHK.TRANS64.TRYWAIT P0, [R0+URZ], R3 ;  /* 0x00000003000075a7 */ /* 0x0022a400080011ff */
[----:B--2---:R-:W-:Y:S05]  /*9070*/  @!P0 NANOSLEEP.SYNCS 0x989680 ;  /* 0x009896800000895d */ /* 0x004fea0003900000 */
[----:B------:R-:W2:Y:S02]  /*9080*/  @!P0 SYNCS.PHASECHK.TRANS64 P0, [R0+URZ], R3 ;  /* 0x00000003000085a7 */ /* 0x000ea400080010ff */
[----:B--2---:R-:W-:Y:S05]  /*9090*/  @!P0 BRA `(.L_x_140) ;  /* 0xfffffffc00f08947 */ /* 0x004fea000383ffff */
[----:B------:R-:W-:Y:S05]  /*90a0*/  BRA `(.L_x_141) ;  /* 0xffffff9000f07947 */ /* 0x000fea000383ffff */
.L_x_39:
[----:B----4-:R-:W-:-:S07]  /*90b0*/  MOV R0, UR5 ;  /* 0x0000000500007c02 */ /* 0x010fce0008000f00 */
.L_x_142:
[----:B-1----:R1:W2:Y:S02]  /*90c0*/  SYNCS.PHASECHK.TRANS64.TRYWAIT P0, [R0+URZ], R3 ;  /* 0x00000003000075a7 */ /* 0x0022a400080011ff */
[----:B--2---:R-:W-:Y:S05]  /*90d0*/  @!P0 NANOSLEEP.SYNCS 0x989680 ;  /* 0x009896800000895d */ /* 0x004fea0003900000 */
[----:B------:R-:W2:Y:S02]  /*90e0*/  @!P0 SYNCS.PHASECHK.TRANS64 P0, [R0+URZ], R3 ;  /* 0x00000003000085a7 */ /* 0x000ea400080010ff */
[----:B--2---:R-:W-:Y:S05]  /*90f0*/  @!P0 BRA `(.L_x_142) ;  /* 0xfffffffc00f08947 */ /* 0x004fea000383ffff */
[----:B------:R-:W-:Y:S05]  /*9100*/  BRA `(.L_x_143) ;  /* 0xffffff9000fc7947 */ /* 0x000fea000383ffff */
.L_x_42:
[----:B-1----:R1:W2:Y:S02]  /*9110*/  SYNCS.PHASECHK.TRANS64.TRYWAIT P0, [R0+URZ+0x100], R4 ;  /* 0x00010004000075a7 */ /* 0x0022a400080011ff */
[----:B--2---:R-:W-:Y:S05]  /*9120*/  @!P0 NANOSLEEP.SYNCS 0x989680 ;  /* 0x009896800000895d */ /* 0x004fea0003900000 */
[----:B------:R-:W2:Y:S02]  /*9130*/  @!P0 SYNCS.PHASECHK.TRANS64 P0, [R0+URZ+0x100], R4 ;  /* 0x00010004000085a7 */ /* 0x000ea400080010ff */
[----:B--2---:R-:W-:Y:S05]  /*9140*/  @!P0 BRA `(.L_x_42) ;  /* 0xfffffffc00f08947 */ /* 0x004fea000383ffff */
[----:B------:R-:W-:Y:S05]  /*9150*/  BRA `(.L_x_144) ;  /* 0xffffff9400587947 */ /* 0x000fea000383ffff */
.L_x_43:
[----:B------:R-:W-:-:S07]  /*9160*/  MOV R0, UR5 ;  /* 0x0000000500007c02 */ /* 0x000fce0008000f00 */
.L_x_145:
[----:B-1----:R1:W2:Y:S02]  /*9170*/  SYNCS.PHASECHK.TRANS64.TRYWAIT P0, [R0+URZ+0xb0], R5 ;  /* 0x0000b005000075a7 */ /* 0x0022a400080011ff */
[----:B--2---:R-:W-:Y:S05]  /*9180*/  @!P0 NANOSLEEP.SYNCS 0x989680 ;  /* 0x009896800000895d */ /* 0x004fea0003900000 */
[----:B------:R-:W2:Y:S02]  /*9190*/  @!P0 SYNCS.PHASECHK.TRANS64 P0, [R0+URZ+0xb0], R5 ;  /* 0x0000b005000085a7 */ /* 0x000ea400080010ff */
[----:B--2---:R-:W-:Y:S05]  /*91a0*/  @!P0 BRA `(.L_x_145) ;  /* 0xfffffffc00f08947 */ /* 0x004fea000383ffff */
[----:B------:R-:W-:Y:S05]  /*91b0*/  BRA `(.L_x_146) ;  /* 0xffffff9400687947 */ /* 0x000fea000383ffff */
.L_x_44:
[----:B-1----:R1:W2:Y:S02]  /*91c0*/  SYNCS.PHASECHK.TRANS64.TRYWAIT P1, [R0+URZ+0xa0], R4 ;  /* 0x0000a004000075a7 */ /* 0x0022a400080211ff */
[----:B--2---:R-:W-:Y:S05]  /*91d0*/  @!P1 NANOSLEEP.SYNCS 0x989680 ;  /* 0x009896800000995d */ /* 0x004fea0003900000 */
[----:B------:R-:W2:Y:S02]  /*91e0*/  @!P1 SYNCS.PHASECHK.TRANS64 P1, [R0+URZ+0xa0], R4 ;  /* 0x0000a004000095a7 */ /* 0x000ea400080210ff */
[----:B--2---:R-:W-:Y:S05]  /*91f0*/  @!P1 BRA `(.L_x_44) ;  /* 0xfffffffc00f09947 */ /* 0x004fea000383ffff */
[----:B------:R-:W-:Y:S05]  /*9200*/  BRA `(.L_x_147) ;  /* 0xffffff9400987947 */ /* 0x000fea000383ffff */
.L_x_47:
[----:B------:R-:W-:-:S07]  /*9210*/  MOV R0, UR5 ;  /* 0x0000000500007c02 */ /* 0x000fce0008000f00 */
.L_x_148:
[----:B-1----:R1:W2:Y:S02]  /*9220*/  SYNCS.PHASECHK.TRANS64.TRYWAIT P0, [R0+URZ+0xb0], R2 ;  /* 0x0000b002000075a7 */ /* 0x0022a400080011ff */
[----:B--2---:R-:W-:Y:S05]  /*9230*/  @!P0 NANOSLEEP.SYNCS 0x989680 ;  /* 0x009896800000895d */ /* 0x004fea0003900000 */
[----:B------:R-:W2:Y:S02]  /*9240*/  @!P0 SYNCS.PHASECHK.TRANS64 P0, [R0+URZ+0xb0], R2 ;  /* 0x0000b002000085a7 */ /* 0x000ea400080010ff */
[----:B--2---:R-:W-:Y:S05]  /*9250*/  @!P0 BRA `(.L_x_148) ;  /* 0xfffffffc00f08947 */ /* 0x004fea000383ffff */
[----:B------:R-:W-:Y:S05]  /*9260*/  BRA `(.L_x_46) ;  /* 0xffffff9400ec7947 */ /* 0x000fea000383ffff */
.L_x_54:
[----:B-1----:R1:W2:Y:S02]  /*9270*/  SYNCS.PHASECHK.TRANS64.TRYWAIT P1, [R0+URZ+0xa0], R2 ;  /* 0x0000a002000075a7 */ /* 0x0022a400080211ff */
[----:B--2---:R-:W-:Y:S05]  /*9280*/  @!P1 NANOSLEEP.SYNCS 0x989680 ;  /* 0x009896800000995d */ /* 0x004fea0003900000 */
[----:B------:R-:W2:Y:S02]  /*9290*/  @!P1 SYNCS.PHASECHK.TRANS64 P1, [R0+URZ+0xa0], R2 ;  /* 0x0000a002000095a7 */ /* 0x000ea400080210ff */
[----:B--2---:R-:W-:Y:S05]  /*92a0*/  @!P1 BRA `(.L_x_54) ;  /* 0xfffffffc00f09947 */ /* 0x004fea000383ffff */
[----:B------:R-:W-:Y:S05]  /*92b0*/  BRA `(.L_x_149) ;  /* 0xffffff9c004c7947 */ /* 0x000fea000383ffff */
.L_x_55:
[----:B------:R-:W-:-:S07]  /*92c0*/  MOV R2, UR8 ;  /* 0x0000000800027c02 */ /* 0x000fce0008000f00 */
.L_x_150:
[----:B-1----:R1:W2:Y:S02]  /*92d0*/  SYNCS.PHASECHK.TRANS64.TRYWAIT P0, [R2+URZ+0xe0], R0 ;  /* 0x0000e000020075a7 */ /* 0x0022a400080011ff */
[----:B--2---:R-:W-:Y:S05]  /*92e0*/  @!P0 NANOSLEEP.SYNCS 0x989680 ;  /* 0x009896800000895d */ /* 0x004fea0003900000 */
[----:B------:R-:W2:Y:S02]  /*92f0*/  @!P0 SYNCS.PHASECHK.TRANS64 P0, [R2+URZ+0xe0], R0 ;  /* 0x0000e000020085a7 */ /* 0x000ea400080010ff */
[----:B--2---:R-:W-:Y:S05]  /*9300*/  @!P0 BRA `(.L_x_150) ;  /* 0xfffffffc00f08947 */ /* 0x004fea000383ffff */
[----:B------:R-:W-:Y:S05]  /*9310*/  BRA `(.L_x_151) ;  /* 0xffffff9c009c7947 */ /* 0x000fea000383ffff */
.L_x_58:
[----:B------:R-:W-:Y:S07]  /*9320*/  MOV R0, UR7 ;  /* 0x0000000700007c02 */ /* 0x000fee0008000f00 */
.L_x_152:
[----:B-1----:R1:W2:Y:S02]  /*9330*/  SYNCS.PHASECHK.TRANS64.TRYWAIT P0, [R0+URZ], R2 ;  /* 0x00000002000075a7 */ /* 0x0022a400080011ff */
[----:B--2---:R-:W-:Y:S05]  /*9340*/  @!P0 NANOSLEEP.SYNCS 0x989680 ;  /* 0x009896800000895d */ /* 0x004fea0003900000 */
[----:B------:R-:W2:Y:S02]  /*9350*/  @!P0 SYNCS.PHASECHK.TRANS64 P0, [R0+URZ], R2 ;  /* 0x00000002000085a7 */ /* 0x000ea400080010ff */
[----:B--2---:R-:W-:Y:S05]  /*9360*/  @!P0 BRA `(.L_x_152) ;  /* 0xfffffffc00f08947 */ /* 0x004fea000383ffff */
[----:B------:R-:W-:Y:S05]  /*9370*/  BRA `(.L_x_57) ;  /* 0xffffff9c00b87947 */ /* 0x000fea000383ffff */
.L_x_61:
[----:B------:R-:W-:-:S07]  /*9380*/  MOV R0, UR5 ;  /* 0x0000000500007c02 */ /* 0x000fce0008000f00 */
.L_x_153:
[----:B--2---:R2:W3:Y:S02]  /*9390*/  SYNCS.PHASECHK.TRANS64.TRYWAIT P0, [R0+URZ], R2 ;  /* 0x00000002000075a7 */ /* 0x0044e400080011ff */
[----:B---3--:R-:W-:Y:S05]  /*93a0*/  @!P0 NANOSLEEP.SYNCS 0x989680 ;  /* 0x009896800000895d */ /* 0x008fea0003900000 */
[----:B------:R-:W3:Y:S02]  /*93b0*/  @!P0 SYNCS.PHASECHK.TRANS64 P0, [R0+URZ], R2 ;  /* 0x00000002000085a7 */ /* 0x000ee400080010ff */
[----:B---3--:R-:W-:Y:S05]  /*93c0*/  @!P0 BRA `(.L_x_153) ;  /* 0xfffffffc00f08947 */ /* 0x008fea000383ffff */
[----:B------:R-:W-:Y:S05]  /*93d0*/  BRA `(.L_x_154) ;  /* 0xffffffa0006c7947 */ /* 0x000fea000383ffff */
.L_x_62:
[----:B------:R-:W-:-:S07]  /*93e0*/  MOV R0, UR5 ;  /* 0x0000000500007c02 */ /* 0x000fce0008000f00 */
.L_x_155:
[----:B-1----:R1:W2:Y:S02]  /*93f0*/  SYNCS.PHASECHK.TRANS64.TRYWAIT P0, [R0+URZ], R3 ;  /* 0x00000003000075a7 */ /* 0x0022a400080011ff */
[----:B--2---:R-:W-:Y:S05]  /*9400*/  @!P0 NANOSLEEP.SYNCS 0x989680 ;  /* 0x009896800000895d */ /* 0x004fea0003900000 */
[----:B------:R-:W2:Y:S02]  /*9410*/  @!P0 SYNCS.PHASECHK.TRANS64 P0, [R0+URZ], R3 ;  /* 0x00000003000085a7 */ /* 0x000ea400080010ff */
[----:B--2---:R-:W-:Y:S05]  /*9420*/  @!P0 BRA `(.L_x_155) ;  /* 0xfffffffc00f08947 */ /* 0x004fea000383ffff */
[----:B------:R-:W-:Y:S05]  /*9430*/  BRA `(.L_x_156) ;  /* 0xffffffa000787947 */ /* 0x000fea000383ffff */
.L_x_63:
[----:B------:R-:W-:-:S07]  /*9440*/  MOV R0, UR5 ;  /* 0x0000000500007c02 */ /* 0x000fce0008000f00 */
.L_x_157:
[----:B-1----:R1:W2:Y:S02]  /*9450*/  SYNCS.PHASECHK.TRANS64.TRYWAIT P0, [R0+URZ], R3 ;  /* 0x00000003000075a7 */ /* 0x0022a400080011ff */
[----:B--2---:R-:W-:Y:S05]  /*9460*/  @!P0 NANOSLEEP.SYNCS 0x989680 ;  /* 0x009896800000895d */ /* 0x004fea0003900000 */
[----:B------:R-:W2:Y:S02]  /*9470*/  @!P0 SYNCS.PHASECHK.TRANS64 P0, [R0+URZ], R3 ;  /* 0x00000003000085a7 */ /* 0x000ea400080010ff */
[----:B--2---:R-:W-:Y:S05]  /*9480*/  @!P0 BRA `(.L_x_157) ;  /* 0xfffffffc00f08947 */ /* 0x004fea000383ffff */
[----:B------:R-:W-:Y:S05]  /*9490*/  BRA `(.L_x_158) ;  /* 0xffffffa000847947 */ /* 0x000fea000383ffff */
.L_x_64:
[----:B-1----:R-:W-:-:S07]  /*94a0*/  MOV R0, UR7 ;  /* 0x0000000700007c02 */ /* 0x002fce0008000f00 */
.L_x_159:
[----:B-1----:R1:W2:Y:S02]  /*94b0*/  SYNCS.PHASECHK.TRANS64.TRYWAIT P0, [R0+URZ], R2 ;  /* 0x00000002000075a7 */ /* 0x0022a400080011ff */
[----:B--2---:R-:W-:Y:S05]  /*94c0*/  @!P0 NANOSLEEP.SYNCS 0x989680 ;  /* 0x009896800000895d */ /* 0x004fea0003900000 */
[----:B------:R-:W2:Y:S02]  /*94d0*/  @!P0 SYNCS.PHASECHK.TRANS64 P0, [R0+URZ], R2 ;  /* 0x00000002000085a7 */ /* 0x000ea400080010ff */
[----:B--2---:R-:W-:Y:S05]  /*94e0*/  @!P0 BRA `(.L_x_159) ;  /* 0xfffffffc00f08947 */ /* 0x004fea000383ffff */
[----:B------:R-:W-:Y:S05]  /*94f0*/  BRA `(.L_x_160) ;  /* 0xffffffa000907947 */ /* 0x000fea000383ffff */
.L_x_69:
[----:B--2---:R2:W3:Y:S02]  /*9500*/  SYNCS.PHASECHK.TRANS64.TRYWAIT P0, [R0+URZ+0xa0], R2 ;  /* 0x0000a002000075a7 */ /* 0x0044e400080011ff */
[----:B---3--:R-:W-:Y:S05]  /*9510*/  @!P0 NANOSLEEP.SYNCS 0x989680 ;  /* 0x009896800000895d */ /* 0x008fea0003900000 */
[----:B------:R-:W3:Y:S02]  /*9520*/  @!P0 SYNCS.PHASECHK.TRANS64 P0, [R0+URZ+0xa0], R2 ;  /* 0x0000a002000085a7 */ /* 0x000ee400080010ff */
[----:B---3--:R-:W-:Y:S05]  /*9530*/  @!P0 BRA `(.L_x_69) ;  /* 0xfffffffc00f08947 */ /* 0x008fea000383ffff */
[----:B------:R-:W-:Y:S05]  /*9540*/  BRA `(.L_x_161) ;  /* 0xffffffa4009c7947 */ /* 0x000fea000383ffff */
.L_x_72:
[----:B------:R-:W-:Y:S07]  /*9550*/  MOV R0, UR7 ;  /* 0x0000000700007c02 */ /* 0x000fee0008000f00 */
.L_x_162:
[----:B--2---:R2:W3:Y:S02]  /*9560*/  SYNCS.PHASECHK.TRANS64.TRYWAIT P0, [R0+URZ+0x98], R2 ;  /* 0x00009802000075a7 */ /* 0x0044e400080011ff */
[----:B---3--:R-:W-:Y:S05]  /*9570*/  @!P0 NANOSLEEP.SYNCS 0x989680 ;  /* 0x009896800000895d */ /* 0x008fea0003900000 */
[----:B------:R-:W3:Y:S02]  /*9580*/  @!P0 SYNCS.PHASECHK.TRANS64 P0, [R0+URZ+0x98], R2 ;  /* 0x00009802000085a7 */ /* 0x000ee400080010ff */
[----:B---3--:R-:W-:Y:S05]  /*9590*/  @!P0 BRA `(.L_x_162) ;  /* 0xfffffffc00f08947 */ /* 0x008fea000383ffff */
[----:B------:R-:W-:Y:S05]  /*95a0*/  BRA `(.L_x_71) ;  /* 0xffffffa8007c7947 */ /* 0x000fea000383ffff */
.L_x_75:
[----:B------:R-:W-:Y:S07]  /*95b0*/  MOV R0, UR7 ;  /* 0x0000000700007c02 */ /* 0x000fee0008000f00 */
.L_x_163:
[----:B-1----:R1:W2:Y:S02]  /*95c0*/  SYNCS.PHASECHK.TRANS64.TRYWAIT P0, [R0+URZ+0x70], R14 ;  /* 0x0000700e000075a7 */ /* 0x0022a400080011ff */
[----:B--2---:R-:W-:Y:S05]  /*95d0*/  @!P0 NANOSLEEP.SYNCS 0x989680 ;  /* 0x009896800000895d */ /* 0x004fea0003900000 */
[----:B------:R-:W2:Y:S02]  /*95e0*/  @!P0 SYNCS.PHASECHK.TRANS64 P0, [R0+URZ+0x70], R14 ;  /* 0x0000700e000085a7 */ /* 0x000ea400080010ff */
[----:B--2---:R-:W-:Y:S05]  /*95f0*/  @!P0 BRA `(.L_x_163) ;  /* 0xfffffffc00f08947 */ /* 0x004fea000383ffff */
[----:B------:R-:W-:Y:S05]  /*9600*/  BRA `(.L_x_164) ;  /* 0xffffffa800f47947 */ /* 0x000fea000383ffff */
.L_x_76:
[----:B------:R-:W-:Y:S07]  /*9610*/  MOV R0, UR7 ;  /* 0x0000000700007c02 */ /* 0x000fee0008000f00 */
.L_x_165:
[----:B-1----:R1:W2:Y:S02]  /*9620*/  SYNCS.PHASECHK.TRANS64.TRYWAIT P0, [R0+URZ+0x78], R14 ;  /* 0x0000780e000075a7 */ /* 0x0022a400080011ff */
[----:B--2---:R-:W-:Y:S05]  /*9630*/  @!P0 NANOSLEEP.SYNCS 0x989680 ;  /* 0x009896800000895d */ /* 0x004fea0003900000 */
[----:B------:R-:W2:Y:S02]  /*9640*/  @!P0 SYNCS.PHASECHK.TRANS64 P0, [R0+URZ+0x78], R14 ;  /* 0x0000780e000085a7 */ /* 0x000ea400080010ff */
[----:B--2---:R-:W-:Y:S05]  /*9650*/  @!P0 BRA `(.L_x_165) ;  /* 0xfffffffc00f08947 */ /* 0x004fea000383ffff */
[----:B------:R-:W-:Y:S05]  /*9660*/  BRA `(.L_x_166) ;  /* 0xffffffac002c7947 */ /* 0x000fea000383ffff */
.L_x_77:
[----:B------:R-:W-:Y:S07]  /*9670*/  MOV R0, UR7 ;  /* 0x0000000700007c02 */ /* 0x000fee0008000f00 */
.L_x_167:
[----:B-1----:R1:W2:Y:S02]  /*9680*/  SYNCS.PHASECHK.TRANS64.TRYWAIT P0, [R0+URZ+0x80], R14 ;  /* 0x0000800e000075a7 */ /* 0x0022a400080011ff */
[----:B--2---:R-:W-:Y:S05]  /*9690*/  @!P0 NANOSLEEP.SYNCS 0x989680 ;  /* 0x009896800000895d */ /* 0x004fea0003900000 */
[----:B------:R-:W2:Y:S02]  /*96a0*/  @!P0 SYNCS.PHASECHK.TRANS64 P0, [R0+URZ+0x80], R14 ;  /* 0x0000800e000085a7 */ /* 0x000ea400080010ff */
[----:B--2---:R-:W-:Y:S05]  /*96b0*/  @!P0 BRA `(.L_x_167) ;  /* 0xfffffffc00f08947 */ /* 0x004fea000383ffff */
[----:B------:R-:W-:Y:S05]  /*96c0*/  BRA `(.L_x_168) ;  /* 0xffffffac00707947 */ /* 0x000fea000383ffff */
.L_x_78:
[----:B------:R-:W-:Y:S07]  /*96d0*/  MOV R0, UR7 ;  /* 0x0000000700007c02 */ /* 0x000fee0008000f00 */
.L_x_169:
[----:B-1----:R1:W2:Y:S02]  /*96e0*/  SYNCS.PHASECHK.TRANS64.TRYWAIT P0, [R0+URZ+0x88], R14 ;  /* 0x0000880e000075a7 */ /* 0x0022a400080011ff */
[----:B--2---:R-:W-:Y:S05]  /*96f0*/  @!P0 NANOSLEEP.SYNCS 0x989680 ;  /* 0x009896800000895d */ /* 0x004fea0003900000 */
[----:B------:R-:W2:Y:S02]  /*9700*/  @!P0 SYNCS.PHASECHK.TRANS64 P0, [R0+URZ+0x88], R14 ;  /* 0x0000880e000085a7 */ /* 0x000ea400080010ff */
[----:B--2---:R-:W-:Y:S05]  /*9710*/  @!P0 BRA `(.L_x_169) ;  /* 0xfffffffc00f08947 */ /* 0x004fea000383ffff */
[----:B------:R-:W-:Y:S05]  /*9720*/  BRA `(.L_x_170) ;  /* 0xffffffac00f47947 */ /* 0x000fea000383ffff */
.L_x_80:
[----:B------:R-:W-:-:S07]  /*9730*/  MOV R0, UR7 ;  /* 0x0000000700007c02 */ /* 0x000fce0008000f00 */
.L_x_171:
[----:B-1----:R1:W3:Y:S02]  /*9740*/  SYNCS.PHASECHK.TRANS64.TRYWAIT P0, [R0+URZ+0x70], R2 ;  /* 0x00007002000075a7 */ /* 0x0022e400080011ff */
[----:B---3--:R-:W-:Y:S05]  /*9750*/  @!P0 NANOSLEEP.SYNCS 0x989680 ;  /* 0x009896800000895d */ /* 0x008fea0003900000 */
[----:B------:R-:W3:Y:S02]  /*9760*/  @!P0 SYNCS.PHASECHK.TRANS64 P0, [R0+URZ+0x70], R2 ;  /* 0x00007002000085a7 */ /* 0x000ee400080010ff */
[----:B---3--:R-:W-:Y:S05]  /*9770*/  @!P0 BRA `(.L_x_171) ;  /* 0xfffffffc00f08947 */ /* 0x008fea000383ffff */
[----:B------:R-:W-:Y:S05]  /*9780*/  BRA `(.L_x_172) ;  /* 0xffffffb000647947 */ /* 0x000fea000383ffff */
.L_x_81:
[----:B-1----:R-:W-:-:S07]  /*9790*/  MOV R0, UR7 ;  /* 0x0000000700007c02 */ /* 0x002fce0008000f00 */
.L_x_173:
[----:B-1----:R1:W3:Y:S02]  /*97a0*/  SYNCS.PHASECHK.TRANS64.TRYWAIT P0, [R0+URZ+0x78], R2 ;  /* 0x00007802000075a7 */ /* 0x0022e400080011ff */
[----:B---3--:R-:W-:Y:S05]  /*97b0*/  @!P0 NANOSLEEP.SYNCS 0x989680 ;  /* 0x009896800000895d */ /* 0x008fea0003900000 */
[----:B------:R-:W3:Y:S02]  /*97c0*/  @!P0 SYNCS.PHASECHK.TRANS64 P0, [R0+URZ+0x78], R2 ;  /* 0x00007802000085a7 */ /* 0x000ee400080010ff */
[----:B---3--:R-:W-:Y:S05]  /*97d0*/  @!P0 BRA `(.L_x_173) ;  /* 0xfffffffc00f08947 */ /* 0x008fea000383ffff */
[----:B------:R-:W-:Y:S05]  /*97e0*/  BRA `(.L_x_174) ;  /* 0xffffffb000547947 */ /* 0x000fea000383ffff */
.L_x_82:
[----:B-1----:R-:W-:-:S07]  /*97f0*/  MOV R0, UR7 ;  /* 0x0000000700007c02 */ /* 0x002fce0008000f00 */
.L_x_175:
[----:B-1----:R1:W3:Y:S02]  /*9800*/  SYNCS.PHASECHK.TRANS64.TRYWAIT P0, [R0+URZ+0x80], R2 ;  /* 0x00008002000075a7 */ /* 0x0022e400080011ff */
[----:B---3--:R-:W-:Y:S05]  /*9810*/  @!P0 NANOSLEEP.SYNCS 0x989680 ;  /* 0x009896800000895d */ /* 0x008fea0003900000 */
[----:B------:R-:W3:Y:S02]  /*9820*/  @!P0 SYNCS.PHASECHK.TRANS64 P0, [R0+URZ+0x80], R2 ;  /* 0x00008002000085a7 */ /* 0x000ee400080010ff */
[----:B---3--:R-:W-:Y:S05]  /*9830*/  @!P0 BRA `(.L_x_175) ;  /* 0xfffffffc00f08947 */ /* 0x008fea000383ffff */
[----:B------:R-:W-:Y:S05]  /*9840*/  BRA `(.L_x_176) ;  /* 0xffffffb000447947 */ /* 0x000fea000383ffff */
.L_x_84:
[----:B--2---:R2:W4:Y:S02]  /*9850*/  SYNCS.PHASECHK.TRANS64.TRYWAIT P0, [R0+URZ+0xa0], R2 ;  /* 0x0000a002000075a7 */ /* 0x00452400080011ff */
[----:B----4-:R-:W-:Y:S05]  /*9860*/  @!P0 NANOSLEEP.SYNCS 0x989680 ;  /* 0x009896800000895d */ /* 0x010fea0003900000 */
[----:B------:R-:W4:Y:S02]  /*9870*/  @!P0 SYNCS.PHASECHK.TRANS64 P0, [R0+URZ+0xa0], R2 ;  /* 0x0000a002000085a7 */ /* 0x000f2400080010ff */
[----:B----4-:R-:W-:Y:S05]  /*9880*/  @!P0 BRA `(.L_x_84) ;  /* 0xfffffffc00f08947 */ /* 0x010fea000383ffff */
[----:B------:R-:W-:Y:S05]  /*9890*/  BRA `(.L_x_177) ;  /* 0xffffffb400187947 */ /* 0x000fea000383ffff */
.L_x_95:
[----:B-1----:R-:W-:Y:S04]  /*98a0*/  MOV R0, UR48 ;  /* 0x0000003000007c02 */ /* 0x002fe80008000f00 */
[----:B------:R1:W3:Y:S03]  /*98b0*/  SYNCS.PHASECHK.TRANS64.TRYWAIT P1, [R0+URZ+0x50], R3 ;  /* 0x00005003000075a7 */ /* 0x0002e600080211ff */
[----:B---3--:R-:W-:Y:S05]  /*98c0*/  @!P1 NANOSLEEP.SYNCS 0x989680 ;  /* 0x009896800000995d */ /* 0x008fea0003900000 */
[----:B------:R-:W3:Y:S02]  /*98d0*/  @!P1 SYNCS.PHASECHK.TRANS64 P1, [R0+URZ+0x50], R3 ;  /* 0x00005003000095a7 */ /* 0x000ee400080210ff */
[----:B---3--:R-:W-:Y:S05]  /*98e0*/  @!P1 BRA `(.L_x_95) ;  /* 0xfffffffc00ec9947 */ /* 0x008fea000383ffff */
[----:B------:R-:W-:Y:S05]  /*98f0*/  BRA `(.L_x_94) ;  /* 0xffffffc000507947 */ /* 0x000fea000383ffff */
.L_x_97:
[----:B-1----:R1:W2:Y:S02]  /*9900*/  SYNCS.PHASECHK.TRANS64.TRYWAIT P0, [R64+URZ+0xc0], R2 ;  /* 0x0000c002400075a7 */ /* 0x0022a400080011ff */
[----:B--2---:R-:W-:Y:S05]  /*9910*/  @!P0 NANOSLEEP.SYNCS 0x989680 ;  /* 0x009896800000895d */ /* 0x004fea0003900000 */
[----:B------:R-:W2:Y:S02]  /*9920*/  @!P0 SYNCS.PHASECHK.TRANS64 P0, [R64+URZ+0xc0], R2 ;  /* 0x0000c002400085a7 */ /* 0x000ea400080010ff */
[----:B--2---:R-:W-:Y:S05]  /*9930*/  @!P0 BRA `(.L_x_97) ;  /* 0xfffffffc00f08947 */ /* 0x004fea000383ffff */
[----:B------:R-:W-:Y:S05]  /*9940*/  BRA `(.L_x_96) ;  /* 0xffffffc0007c7947 */ /* 0x000fea000383ffff */
.L_x_106:
[----:B--2---:R2:W3:Y:S02]  /*9950*/  SYNCS.PHASECHK.TRANS64.TRYWAIT P0, [R2+URZ+0x50], R0 ;  /* 0x00005000020075a7 */ /* 0x0044e400080011ff */
[----:B---3--:R-:W-:Y:S05]  /*9960*/  @!P0 NANOSLEEP.SYNCS 0x989680 ;  /* 0x009896800000895d */ /* 0x008fea0003900000 */
[----:B------:R-:W3:Y:S02]  /*9970*/  @!P0 SYNCS.PHASECHK.TRANS64 P0, [R2+URZ+0x50], R0 ;  /* 0x00005000020085a7 */ /* 0x000ee400080010ff */
[----:B---3--:R-:W-:Y:S05]  /*9980*/  @!P0 BRA `(.L_x_106) ;  /* 0xfffffffc00f08947 */ /* 0x008fea000383ffff */
[----:B------:R-:W-:Y:S05]  /*9990*/  BRA `(.L_x_105) ;  /* 0xffffffcc00607947 */ /* 0x000fea000383ffff */
.L_x_114:
[----:B--2---:R2:W3:Y:S02]  /*99a0*/  SYNCS.PHASECHK.TRANS64.TRYWAIT P0, [R0+URZ+0x50], R5 ;  /* 0x00005005000075a7 */ /* 0x0044e400080011ff */
[----:B---3--:R-:W-:Y:S05]  /*99b0*/  @!P0 NANOSLEEP.SYNCS 0x989680 ;  /* 0x009896800000895d */ /* 0x008fea0003900000 */
[----:B------:R-:W3:Y:S02]  /*99c0*/  @!P0 SYNCS.PHASECHK.TRANS64 P0, [R0+URZ+0x50], R5 ;  /* 0x00005005000085a7 */ /* 0x000ee400080010ff */
[----:B---3--:R-:W-:Y:S05]  /*99d0*/  @!P0 BRA `(.L_x_114) ;  /* 0xfffffffc00f08947 */ /* 0x008fea000383ffff */
[----:B------:R-:W-:Y:S05]  /*99e0*/  BRA `(.L_x_113) ;  /* 0xffffffd800647947 */ /* 0x000fea000383ffff */
.L_x_122:
[----:B--2---:R2:W3:Y:S02]  /*99f0*/  SYNCS.PHASECHK.TRANS64.TRYWAIT P0, [R2+URZ+0x50], R0 ;  /* 0x00005000020075a7 */ /* 0x0044e400080011ff */
[----:B---3--:R-:W-:Y:S05]  /*9a00*/  @!P0 NANOSLEEP.SYNCS 0x989680 ;  /* 0x009896800000895d */ /* 0x008fea0003900000 */
[----:B------:R-:W3:Y:S02]  /*9a10*/  @!P0 SYNCS.PHASECHK.TRANS64 P0, [R2+URZ+0x50], R0 ;  /* 0x00005000020085a7 */ /* 0x000ee400080010ff */
[----:B---3--:R-:W-:Y:S05]  /*9a20*/  @!P0 BRA `(.L_x_122) ;  /* 0xfffffffc00f08947 */ /* 0x008fea000383ffff */
[----:B------:R-:W-:Y:S05]  /*9a30*/  BRA `(.L_x_121) ;  /* 0xffffffe400687947 */ /* 0x000fea000383ffff */
        .weak           $__internal_0_$__cuda_sm10x_tcgen05_guardrail_trap_col_being_dealloced_not_returned_by_alloc
        .type           $__internal_0_$__cuda_sm10x_tcgen05_guardrail_trap_col_being_dealloced_not_returned_by_alloc,@function
        .size           $__internal_0_$__cuda_sm10x_tcgen05_guardrail_trap_col_being_dealloced_not_returned_by_alloc,($__internal_1_$__cuda_sm10x_tcgen05_guardrail_trap_phase_invalid_during_alloc - $__internal_0_$__cuda_sm10x_tcgen05_guardrail_trap_col_being_dealloced_not_returned_by_alloc)
$__internal_0_$__cuda_sm10x_tcgen05_guardrail_trap_col_being_dealloced_not_returned_by_alloc:
[----:B------:R-:W-:Y:S05]  /*9a40*/  BPT.TRAP 0x1 ;  /* 0x000000040000795c */ /* 0x000fea0000300000 */
[----:B------:R-:W-:-:S04]  /*9a50*/  HFMA2 R3, -RZ, RZ, 0, 0 ;  /* 0x00000000ff037431 */ /* 0x000fc800000001ff */
[----:B------:R-:W-:Y:S05]  /*9a60*/  RET.REL.NODEC R2 `(_ZN7cutlass13device_kernelINS_4gemm6kernel13GemmUniversalIN4cute5tupleIJiiiiEEENS1_10collective13CollectiveMmaINS1_35MainloopSm100TmaUmmaWarpSpecializedILi5ELi2ELi4ENS5_IJNS4_1CILi1EEESB_SB_EEEEENS5_IJNSA_ILi64EEENSA_ILi256EEENSA_ILi32EEEEEENS_10bfloat16_tENS5_IJlSB_lEEESI_SJ_NS4_8TiledMMAINS4_8MMA_AtomIJNS4_20SM100_MMA_F16BF16_SSISI_SI_fLi64ELi256ELNS4_4UMMA5MajorE0ELSO_0ELNSN_7ScaleInE0ELSP_0EEEEEENS4_6LayoutISC_NS5_IJNSA_ILi0EEEST_ST_EEEEENS5_IJNS4_10UnderscoreESW_SW_EEEEENS4_13SM90_TMA_LOADENS4_14ComposedLayoutINS4_7SwizzleILi2ELi4ELi3EEENS4_18smem_ptr_flag_bitsILi16EEENSS_INS5_IJNSA_ILi8EEESG_EEENS5_IJSG_SB_EEEEEEEvNS4_8identityESZ_S19_vS1A_EENS_8epilogue10collective18CollectiveEpilogueINS1C_23Sm100TmaWarpSpecializedILi4ELi2ELi32ELb1ELb0EEEJSH_NS5_IJNSS_ISE_SB_EES1H_EEESI_SJ_SI_SJ_NS1C_6fusion15FusionCallbacksIS1G_NS1J_17LinearCombinationISI_fSI_fLNS_15FloatRoundStyleE2EEESH_S1I_JEEENS4_5SM1004TMEM4LOAD26SM100_TMEM_LOAD_16dp256b8xESZ_NS10_INS11_ILi3ELi4ELi3EEES14_NSS_INS5_IJS15_SE_EEENS5_IJSE_SB_EEEEEEENS4_17SM75_U32x4_LDSM_NENS4_14SM90_TMA_STOREES1X_NS4_17SM90_U32x4_STSM_NENS4_39AutoVectorizingCopyWithAssumedAlignmentILi128EEEEEEvvEEEEvNT_6ParamsE) ;  /* 0xffffff6402647950 */ /* 0x000fea0003c3ffff */
        .weak           $__internal_1_$__cuda_sm10x_tcgen05_guardrail_trap_phase_invalid_during_alloc
        .type           $__internal_1_$__cuda_sm10x_tcgen05_guardrail_trap_phase_invalid_during_alloc,@function
        .size           $__internal_1_$__cuda_sm10x_tcgen05_guardrail_trap_phase_invalid_during_alloc,($__internal_2_$__cuda_sm10x_tcgen05_guardrail_trap_unallocated_columns_being_dealloced - $__internal_1_$__cuda_sm10x_tcgen05_guardrail_trap_phase_invalid_during_alloc)
$__internal_1_$__cuda_sm10x_tcgen05_guardrail_trap_phase_invalid_during_alloc:
[----:B------:R-:W-:Y:S05]  /*9a70*/  BPT.TRAP 0x1 ;  /* 0x000000040000795c */ /* 0x000fea0000300000 */
[----:B------:R-:W-:-:S04]  /*9a80*/  MOV R3, 0x0 ;  /* 0x0000000000037802 */ /* 0x000fc80000000f00 */
[----:B------:R-:W-:Y:S05]  /*9a90*/  RET.REL.NODEC R2 `(_ZN7cutlass13device_kernelINS_4gemm6kernel13GemmUniversalIN4cute5tupleIJiiiiEEENS1_10collective13CollectiveMmaINS1_35MainloopSm100TmaUmmaWarpSpecializedILi5ELi2ELi4ENS5_IJNS4_1CILi1EEESB_SB_EEEEENS5_IJNSA_ILi64EEENSA_ILi256EEENSA_ILi32EEEEEENS_10bfloat16_tENS5_IJlSB_lEEESI_SJ_NS4_8TiledMMAINS4_8MMA_AtomIJNS4_20SM100_MMA_F16BF16_SSISI_SI_fLi64ELi256ELNS4_4UMMA5MajorE0ELSO_0ELNSN_7ScaleInE0ELSP_0EEEEEENS4_6LayoutISC_NS5_IJNSA_ILi0EEEST_ST_EEEEENS5_IJNS4_10UnderscoreESW_SW_EEEEENS4_13SM90_TMA_LOADENS4_14ComposedLayoutINS4_7SwizzleILi2ELi4ELi3EEENS4_18smem_ptr_flag_bitsILi16EEENSS_INS5_IJNSA_ILi8EEESG_EEENS5_IJSG_SB_EEEEEEEvNS4_8identityESZ_S19_vS1A_EENS_8epilogue10collective18CollectiveEpilogueINS1C_23Sm100TmaWarpSpecializedILi4ELi2ELi32ELb1ELb0EEEJSH_NS5_IJNSS_ISE_SB_EES1H_EEESI_SJ_SI_SJ_NS1C_6fusion15FusionCallbacksIS1G_NS1J_17LinearCombinationISI_fSI_fLNS_15FloatRoundStyleE2EEESH_S1I_JEEENS4_5SM1004TMEM4LOAD26SM100_TMEM_LOAD_16dp256b8xESZ_NS10_INS11_ILi3ELi4ELi3EEES14_NSS_INS5_IJS15_SE_EEENS5_IJSE_SB_EEEEEEENS4_17SM75_U32x4_LDSM_NENS4_14SM90_TMA_STOREES1X_NS4_17SM90_U32x4_STSM_NENS4_39AutoVectorizingCopyWithAssumedAlignmentILi128EEEEEEvvEEEEvNT_6ParamsE) ;  /* 0xffffff6402587950 */ /* 0x000fea0003c3ffff */
        .weak           $__internal_2_$__cuda_sm10x_tcgen05_guardrail_trap_unallocated_columns_being_dealloced
        .type           $__internal_2_$__cuda_sm10x_tcgen05_guardrail_trap_unallocated_columns_being_dealloced,@function
        .size           $__internal_2_$__cuda_sm10x_tcgen05_guardrail_trap_unallocated_columns_being_dealloced,(.L_x_179 - $__internal_2_$__cuda_sm10x_tcgen05_guardrail_trap_unallocated_columns_being_dealloced)
$__internal_2_$__cuda_sm10x_tcgen05_guardrail_trap_unallocated_columns_being_dealloced:
[----:B------:R-:W-:Y:S05]  /*9aa0*/  BPT.TRAP 0x1 ;  /* 0x000000040000795c */ /* 0x000fea0000300000 */
[----:B------:R-:W-:-:S04]  /*9ab0*/  HFMA2 R3, -RZ, RZ, 0, 0 ;  /* 0x00000000ff037431 */ /* 0x000fc800000001ff */
[----:B------:R-:W-:Y:S05]  /*9ac0*/  RET.REL.NODEC R2 `(_ZN7cutlass13device_kernelINS_4gemm6kernel13GemmUniversalIN4cute5tupleIJiiiiEEENS1_10collective13CollectiveMmaINS1_35MainloopSm100TmaUmmaWarpSpecializedILi5ELi2ELi4ENS5_IJNS4_1CILi1EEESB_SB_EEEEENS5_IJNSA_ILi64EEENSA_ILi256EEENSA_ILi32EEEEEENS_10bfloat16_tENS5_IJlSB_lEEESI_SJ_NS4_8TiledMMAINS4_8MMA_AtomIJNS4_20SM100_MMA_F16BF16_SSISI_SI_fLi64ELi256ELNS4_4UMMA5MajorE0ELSO_0ELNSN_7ScaleInE0ELSP_0EEEEEENS4_6LayoutISC_NS5_IJNSA_ILi0EEEST_ST_EEEEENS5_IJNS4_10UnderscoreESW_SW_EEEEENS4_13SM90_TMA_LOADENS4_14ComposedLayoutINS4_7SwizzleILi2ELi4ELi3EEENS4_18smem_ptr_flag_bitsILi16EEENSS_INS5_IJNSA_ILi8EEESG_EEENS5_IJSG_SB_EEEEEEEvNS4_8identityESZ_S19_vS1A_EENS_8epilogue10collective18CollectiveEpilogueINS1C_23Sm100TmaWarpSpecializedILi4ELi2ELi32ELb1ELb0EEEJSH_NS5_IJNSS_ISE_SB_EES1H_EEESI_SJ_SI_SJ_NS1C_6fusion15FusionCallbacksIS1G_NS1J_17LinearCombinationISI_fSI_fLNS_15FloatRoundStyleE2EEESH_S1I_JEEENS4_5SM1004TMEM4LOAD26SM100_TMEM_LOAD_16dp256b8xESZ_NS10_INS11_ILi3ELi4ELi3EEES14_NSS_INS5_IJS15_SE_EEENS5_IJSE_SB_EEEEEEENS4_17SM75_U32x4_LDSM_NENS4_14SM90_TMA_STOREES1X_NS4_17SM90_U32x4_STSM_NENS4_39AutoVectorizingCopyWithAssumedAlignmentILi128EEEEEEvvEEEEvNT_6ParamsE) ;  /* 0xffffff64024c7950 */ /* 0x000fea0003c3ffff */
.L_x_178:
[----:B------:R-:W-:-:S00]  /*9ad0*/  BRA `(.L_x_178) ;  /* 0xfffffffc00fc7947 */ /* 0x000fc0000383ffff */
[----:B------:R-:W-:-:S00]  /*9ae0*/  NOP ;  /* 0x0000000000007918 */ /* 0x000fc00000000000 */
        /* <DEDUP_REMOVED lines=9> */
.L_x_179:


//--------------------- .nv.global.init           --------------------------
	.section	.nv.global.init,"aw",@progbits
.nv.global.init:
	.type		$str$27,@object
	.size		$str$27,($str$28 - $str$27)
$str$27:
        /*0000*/ 	.byte	0x28, 0x61, 0x64, 0x64, 0x72, 0x65, 0x73, 0x73, 0x20, 0x26, 0x20, 0x6d, 0x61, 0x73, 0x6b, 0x29
        /*0010*/ 	.byte	0x20, 0x3d, 0x3d, 0x20, 0x30, 0x00
	.type		$str$28,@object
	.size		$str$28,($str$26 - $str$28)
$str$28:
        /*0016*/ 	.byte	0x2f, 0x74, 0x6d, 0x70, 0x2f, 0x63, 0x75, 0x74, 0x6c, 0x61, 0x73, 0x73, 0x5f, 0x73, 0x77, 0x65
        /*0026*/ 	.byte	0x65, 0x70, 0x5f, 0x73, 0x72, 0x63, 0x2f, 0x69, 0x6e, 0x63, 0x6c, 0x75, 0x64, 0x65, 0x2f, 0x63
        /*0036*/ 	.byte	0x75, 0x74, 0x65, 0x2f, 0x70, 0x6f, 0x69, 0x6e, 0x74, 0x65, 0x72, 0x5f, 0x66, 0x6c, 0x61, 0x67
        /*0046*/ 	.byte	0x67, 0x65, 0x64, 0x2e, 0x68, 0x70, 0x70, 0x00
	.type		$str$26,@object
	.size		$str$26,($str$25 - $str$26)
$str$26:
        /*004e*/ 	.byte	0x2f, 0x74, 0x6d, 0x70, 0x2f, 0x63, 0x75, 0x74, 0x6c, 0x61, 0x73, 0x73, 0x5f, 0x73, 0x77, 0x65
        /*005e*/ 	.byte	0x65, 0x70, 0x5f, 0x73, 0x72, 0x63, 0x2f, 0x69, 0x6e, 0x63, 0x6c, 0x75, 0x64, 0x65, 0x2f, 0x63
        /*006e*/ 	.byte	0x75, 0x74, 0x65, 0x2f, 0x61, 0x74, 0x6f, 0x6d, 0x2f, 0x63, 0x6f, 0x70, 0x79, 0x5f, 0x74, 0x72
        /*007e*/ 	.byte	0x61, 0x69, 0x74, 0x73, 0x5f, 0x73, 0x6d, 0x31, 0x30, 0x30, 0x2e, 0x68, 0x70, 0x70, 0x00
	.type		$str$25,@object
	.size		$str$25,(__unnamed_1 - $str$25)
$str$25:
        /*008d*/ 	.byte	0x28, 0x28, 0x75, 0x69, 0x6e, 0x74, 0x33, 0x32, 0x5f, 0x74, 0x28, 0x74, 0x68, 0x72, 0x65, 0x61
        /*009d*/ 	.byte	0x64, 0x49, 0x64, 0x78, 0x2e, 0x78, 0x29, 0x20, 0x2f, 0x20, 0x33, 0x32, 0x29, 0x20, 0x25, 0x20
        /*00ad*/ 	.byte	0x34, 0x29, 0x20, 0x3d, 0x3d, 0x20, 0x28, 0x28, 0x28, 0x74, 0x6d, 0x65, 0x6d, 0x5f, 0x61, 0x64
        /*00bd*/ 	.byte	0x64, 0x72, 0x20, 0x3e, 0x3e, 0x20, 0x31, 0x36, 0x29, 0x20, 0x2f, 0x20, 0x33, 0x32, 0x29, 0x20
        /*00cd*/ 	.byte	0x25, 0x20, 0x34, 0x29, 0x00
	.type		__unnamed_1,@object
	.size		__unnamed_1,(__unnamed_2 - __unnamed_1)
__unnamed_1:
        /*00d2*/ 	.byte	0x61, 0x75, 0x74, 0x6f, 0x20, 0x63, 0x75, 0x74, 0x65, 0x3a, 0x3a, 0x61, 0x73, 0x5f, 0x70, 0x6f
        /* <DEDUP_REMOVED lines=24> */
        /*0262*/ 	.byte	0x30, 0x39, 0x36, 0x3e, 0x3e, 0x3e, 0x3e, 0x5d, 0x00
	.type		__unnamed_2,@object
	.size		__unnamed_2,(.L_2 - __unnamed_2)
__unnamed_2:
        /* <DEDUP_REMOVED lines=46> */
        /*054b*/ 	.byte	0x75, 0x74, 0x65, 0x3a, 0x3a, 0x43, 0x3c, 0x30, 0x3e, 0x3e, 0x3e, 0x3e, 0x5d, 0x00
.L_2:


//--------------------- .nv.shared._ZN7cutlass13device_kernelINS_4gemm6kernel13GemmUniversalIN4cute5tupleIJiiiiEEENS1_10collective13CollectiveMmaINS1_35MainloopSm100TmaUmmaWarpSpecializedILi5ELi2ELi4ENS5_IJNS4_1CILi1EEESB_SB_EEEEENS5_IJNSA_ILi64EEENSA_ILi256EEENSA_ILi32EEEEEENS_10bfloat16_tENS5_IJlSB_lEEESI_SJ_NS4_8TiledMMAINS4_8MMA_AtomIJNS4_20SM100_MMA_F16BF16_SSISI_SI_fLi64ELi256ELNS4_4UMMA5MajorE0ELSO_0ELNSN_7ScaleInE0ELSP_0EEEEEENS4_6LayoutISC_NS5_IJNSA_ILi0EEEST_ST_EEEEENS5_IJNS4_10UnderscoreESW_SW_EEEEENS4_13SM90_TMA_LOADENS4_14ComposedLayoutINS4_7SwizzleILi2ELi4ELi3EEENS4_18smem_ptr_flag_bitsILi16EEENSS_INS5_IJNSA_ILi8EEESG_EEENS5_IJSG_SB_EEEEEEEvNS4_8identityESZ_S19_vS1A_EENS_8epilogue10collective18CollectiveEpilogueINS1C_23Sm100TmaWarpSpecializedILi4ELi2ELi32ELb1ELb0EEEJSH_NS5_IJNSS_ISE_SB_EES1H_EEESI_SJ_SI_SJ_NS1C_6fusion15FusionCallbacksIS1G_NS1J_17LinearCombinationISI_fSI_fLNS_15FloatRoundStyleE2EEESH_S1I_JEEENS4_5SM1004TMEM4LOAD26SM100_TMEM_LOAD_16dp256b8xESZ_NS10_INS11_ILi3ELi4ELi3EEES14_NSS_INS5_IJS15_SE_EEENS5_IJSE_SB_EEEEEEENS4_17SM75_U32x4_LDSM_NENS4_14SM90_TMA_STOREES1X_NS4_17SM90_U32x4_STSM_NENS4_39AutoVectorizingCopyWithAssumedAlignmentILi128EEEEEEvvEEEEvNT_6ParamsE --------------------------
	.section	.nv.shared._ZN7cutlass13device_kernelINS_4gemm6kernel13GemmUniversalIN4cute5tupleIJiiiiEEENS1_10collective13CollectiveMmaINS1_35MainloopSm100TmaUmmaWarpSpecializedILi5ELi2ELi4ENS5_IJNS4_1CILi1EEESB_SB_EEEEENS5_IJNSA_ILi64EEENSA_ILi256EEENSA_ILi32EEEEEENS_10bfloat16_tENS5_IJlSB_lEEESI_SJ_NS4_8TiledMMAINS4_8MMA_AtomIJNS4_20SM100_MMA_F16BF16_SSISI_SI_fLi64ELi256ELNS4_4UMMA5MajorE0ELSO_0ELNSN_7ScaleInE0ELSP_0EEEEEENS4_6LayoutISC_NS5_IJNSA_ILi0EEEST_ST_EEEEENS5_IJNS4_10UnderscoreESW_SW_EEEEENS4_13SM90_TMA_LOADENS4_14ComposedLayoutINS4_7SwizzleILi2ELi4ELi3EEENS4_18smem_ptr_flag_bitsILi16EEENSS_INS5_IJNSA_ILi8EEESG_EEENS5_IJSG_SB_EEEEEEEvNS4_8identityESZ_S19_vS1A_EENS_8epilogue10collective18CollectiveEpilogueINS1C_23Sm100TmaWarpSpecializedILi4ELi2ELi32ELb1ELb0EEEJSH_NS5_IJNSS_ISE_SB_EES1H_EEESI_SJ_SI_SJ_NS1C_6fusion15FusionCallbacksIS1G_NS1J_17LinearCombinationISI_fSI_fLNS_15FloatRoundStyleE2EEESH_S1I_JEEENS4_5SM1004TMEM4LOAD26SM100_TMEM_LOAD_16dp256b8xESZ_NS10_INS11_ILi3ELi4ELi3EEES14_NSS_INS5_IJS15_SE_EEENS5_IJSE_SB_EEEEEEENS4_17SM75_U32x4_LDSM_NENS4_14SM90_TMA_STOREES1X_NS4_17SM90_U32x4_STSM_NENS4_39AutoVectorizingCopyWithAssumedAlignmentILi128EEEEEEvvEEEEvNT_6ParamsE,"aw",@nobits
	.sectionflags	@""
	.align	16
	.zero		1024


//--------------------- .nv.shared.reserved.0     --------------------------
	.section	.nv.shared.reserved.0,"aw",@nobits
	.weak		__nv_reservedSMEM_offset_0_alias
	.size		__nv_reservedSMEM_offset_0_alias, 0, 64
	.other		__nv_reservedSMEM_offset_0_alias,@"STO_CUDA_RESERVED_SHARED STV_DEFAULT"
__nv_reservedSMEM_offset_0_alias:
	.zero		0
.nv.shared.reserved.0:
	.zero		64
	.weak		__nv_reservedSMEM_tcgen05_partition
	.type		__nv_reservedSMEM_tcgen05_partition,@object
	.size		__nv_reservedSMEM_tcgen05_partition,(.L_0 - __nv_reservedSMEM_tcgen05_partition)
__nv_reservedSMEM_tcgen05_partition:
	.zero		32
.L_0:


//--------------------- .nv.global                --------------------------
	.section	.nv.global,"aw",@nobits
.nv.global:
	.type		_ZN40_INTERNAL_c45e0a1b_4_k_cu_d3c40202_244474cute1_E,@object
	.size		_ZN40_INTERNAL_c45e0a1b_4_k_cu_d3c40202_244474cute1_E,(_ZN40_INTERNAL_c45e0a1b_4_k_cu_d3c40202_244474cuda3std3__45__cpo6cbeginE - _ZN40_INTERNAL_c45e0a1b_4_k_cu_d3c40202_244474cute1_E)
_ZN40_INTERNAL_c45e0a1b_4_k_cu_d3c40202_244474cute1_E:
	.zero		1
	.type		_ZN40_INTERNAL_c45e0a1b_4_k_cu_d3c40202_244474cuda3std3__45__cpo6cbeginE,@object
	.size		_ZN40_INTERNAL_c45e0a1b_4_k_cu_d3c40202_244474cuda3std3__45__cpo6cbeginE,(_ZN40_INTERNAL_c45e0a1b_4_k_cu_d3c40202_244474cuda3std3__48in_placeE - _ZN40_INTERNAL_c45e0a1b_4_k_cu_d3c40202_244474cuda3std3__45__cpo6cbeginE)
_ZN40_INTERNAL_c45e0a1b_4_k_cu_d3c40202_244474cuda3std3__45__cpo6cbeginE:
	.zero		1
	.type		_ZN40_INTERNAL_c45e0a1b_4_k_cu_d3c40202_244474cuda3std3__48in_placeE,@object
	.size		_ZN40_INTERNAL_c45e0a1b_4_k_cu_d3c40202_244474cuda3std3__48in_placeE,(_ZN40_INTERNAL_c45e0a1b_4_k_cu_d3c40202_244474cuda3std6ranges3__45__cpo9iter_moveE - _ZN40_INTERNAL_c45e0a1b_4_k_cu_d3c40202_244474cuda3std3__48in_placeE)
_ZN40_INTERNAL_c45e0a1b_4_k_cu_d3c40202_244474cuda3std3__48in_placeE:
	.zero		1
	.type		_ZN40_INTERNAL_c45e0a1b_4_k_cu_d3c40202_244474cuda3std6ranges3__45__cpo9iter_moveE,@object
	.size		_ZN40_INTERNAL_c45e0a1b_4_k_cu_d3c40202_244474cuda3std6ranges3__45__cpo9iter_moveE,(_ZN40_INTERNAL_c45e0a1b_4_k_cu_d3c40202_244474cuda3std3__45__cpo5beginE - _ZN40_INTERNAL_c45e0a1b_4_k_cu_d3c40202_244474cuda3std6ranges3__45__cpo9iter_moveE)
_ZN40_INTERNAL_c45e0a1b_4_k_cu_d3c40202_244474cuda3std6ranges3__45__cpo9iter_moveE:
	.zero		1
	.type		_ZN40_INTERNAL_c45e0a1b_4_k_cu_d3c40202_244474cuda3std3__45__cpo5beginE,@object
	.size		_ZN40_INTERNAL_c45e0a1b_4_k_cu_d3c40202_244474cuda3std3__45__cpo5beginE,(_ZN40_INTERNAL_c45e0a1b_4_k_cu_d3c40202_244474cuda3std3__442_GLOBAL__N__c45e0a1b_4_k_cu_d3c40202_244476ignoreE - _ZN40_INTERNAL_c45e0a1b_4_k_cu_d3c40202_244474cuda3std3__45__cpo5beginE)
_ZN40_INTERNAL_c45e0a1b_4_k_cu_d3c40202_244474cuda3std3__45__cpo5beginE:
	.zero		1
	.type		_ZN40_INTERNAL_c45e0a1b_4_k_cu_d3c40202_244474cuda3std3__442_GLOBAL__N__c45e0a1b_4_k_cu_d3c40202_244476ignoreE,@object
	.size		_ZN40_INTERNAL_c45e0a1b_4_k_cu_d3c40202_244474cuda3std3__442_GLOBAL__N__c45e0a1b_4_k_cu_d3c40202_244476ignoreE,(_ZN40_INTERNAL_c45e0a1b_4_k_cu_d3c40202_244474cute7productE - _ZN40_INTERNAL_c45e0a1b_4_k_cu_d3c40202_244474cuda3std3__442_GLOBAL__N__c45e0a1b_4_k_cu_d3c40202_244476ignoreE)
_ZN40_INTERNAL_c45e0a1b_4_k_cu_d3c40202_244474cuda3std3__442_GLOBAL__N__c45e0a1b_4_k_cu_d3c40202_244476ignoreE:
	.zero		1
	.type		_ZN40_INTERNAL_c45e0a1b_4_k_cu_d3c40202_244474cute7productE,@object
	.size		_ZN40_INTERNAL_c45e0a1b_4_k_cu_d3c40202_244474cute7productE,(_ZN40_INTERNAL_c45e0a1b_4_k_cu_d3c40202_244474cuda3std3__45__cpo3endE - _ZN40_INTERNAL_c45e0a1b_4_k_cu_d3c40202_244474cute7productE)
_ZN40_INTERNAL_c45e0a1b_4_k_cu_d3c40202_244474cute7productE:
	.zero		1
	.type		_ZN40_INTERNAL_c45e0a1b_4_k_cu_d3c40202_244474cuda3std3__45__cpo3endE,@object
	.size		_ZN40_INTERNAL_c45e0a1b_4_k_cu_d3c40202_244474cuda3std3__45__cpo3endE,(_ZN40_INTERNAL_c45e0a1b_4_k_cu_d3c40202_244474cuda3std3__419piecewise_constructE - _ZN40_INTERNAL_c45e0a1b_4_k_cu_d3c40202_244474cuda3std3__45__cpo3endE)
_ZN40_INTERNAL_c45e0a1b_4_k_cu_d3c40202_244474cuda3std3__45__cpo3endE:
	.zero		1
	.type		_ZN40_INTERNAL_c45e0a1b_4_k_cu_d3c40202_244474cuda3std3__419piecewise_constructE,@object
	.size		_ZN40_INTERNAL_c45e0a1b_4_k_cu_d3c40202_244474cuda3std3__419piecewise_constructE,(_ZN40_INTERNAL_c45e0a1b_4_k_cu_d3c40202_244474cuda3std3__45__cpo4cendE - _ZN40_INTERNAL_c45e0a1b_4_k_cu_d3c40202_244474cuda3std3__419piecewise_constructE)
_ZN40_INTERNAL_c45e0a1b_4_k_cu_d3c40202_244474cuda3std3__419piecewise_constructE:
	.zero		1
	.type		_ZN40_INTERNAL_c45e0a1b_4_k_cu_d3c40202_244474cuda3std3__45__cpo4cendE,@object
	.size		_ZN40_INTERNAL_c45e0a1b_4_k_cu_d3c40202_244474cuda3std3__45__cpo4cendE,(_ZN40_INTERNAL_c45e0a1b_4_k_cu_d3c40202_244474cuda3std6ranges3__45__cpo4swapE - _ZN40_INTERNAL_c45e0a1b_4_k_cu_d3c40202_244474cuda3std3__45__cpo4cendE)
_ZN40_INTERNAL_c45e0a1b_4_k_cu_d3c40202_244474cuda3std3__45__cpo4cendE:
	.zero		1
	.type		_ZN40_INTERNAL_c45e0a1b_4_k_cu_d3c40202_244474cuda3std6ranges3__45__cpo4swapE,@object
	.size		_ZN40_INTERNAL_c45e0a1b_4_k_cu_d3c40202_244474cuda3std6ranges3__45__cpo4swapE,(.L_10 - _ZN40_INTERNAL_c45e0a1b_4_k_cu_d3c40202_244474cuda3std6ranges3__45__cpo4swapE)
_ZN40_INTERNAL_c45e0a1b_4_k_cu_d3c40202_244474cuda3std6ranges3__45__cpo4swapE:
	.zero		1
.L_10:


//--------------------- .nv.constant0._ZN7cutlass13device_kernelINS_4gemm6kernel13GemmUniversalIN4cute5tupleIJiiiiEEENS1_10collective13CollectiveMmaINS1_35MainloopSm100TmaUmmaWarpSpecializedILi5ELi2ELi4ENS5_IJNS4_1CILi1EEESB_SB_EEEEENS5_IJNSA_ILi64EEENSA_ILi256EEENSA_ILi32EEEEEENS_10bfloat16_tENS5_IJlSB_lEEESI_SJ_NS4_8TiledMMAINS4_8MMA_AtomIJNS4_20SM100_MMA_F16BF16_SSISI_SI_fLi64ELi256ELNS4_4UMMA5MajorE0ELSO_0ELNSN_7ScaleInE0ELSP_0EEEEEENS4_6LayoutISC_NS5_IJNSA_ILi0EEEST_ST_EEEEENS5_IJNS4_10UnderscoreESW_SW_EEEEENS4_13SM90_TMA_LOADENS4_14ComposedLayoutINS4_7SwizzleILi2ELi4ELi3EEENS4_18smem_ptr_flag_bitsILi16EEENSS_INS5_IJNSA_ILi8EEESG_EEENS5_IJSG_SB_EEEEEEEvNS4_8identityESZ_S19_vS1A_EENS_8epilogue10collective18CollectiveEpilogueINS1C_23Sm100TmaWarpSpecializedILi4ELi2ELi32ELb1ELb0EEEJSH_NS5_IJNSS_ISE_SB_EES1H_EEESI_SJ_SI_SJ_NS1C_6fusion15FusionCallbacksIS1G_NS1J_17LinearCombinationISI_fSI_fLNS_15FloatRoundStyleE2EEESH_S1I_JEEENS4_5SM1004TMEM4LOAD26SM100_TMEM_LOAD_16dp256b8xESZ_NS10_INS11_ILi3ELi4ELi3EEES14_NSS_INS5_IJS15_SE_EEENS5_IJSE_SB_EEEEEEENS4_17SM75_U32x4_LDSM_NENS4_14SM90_TMA_STOREES1X_NS4_17SM90_U32x4_STSM_NENS4_39AutoVectorizingCopyWithAssumedAlignmentILi128EEEEEEvvEEEEvNT_6ParamsE --------------------------
	.section	.nv.constant0._ZN7cutlass13device_kernelINS_4gemm6kernel13GemmUniversalIN4cute5tupleIJiiiiEEENS1_10collective13CollectiveMmaINS1_35MainloopSm100TmaUmmaWarpSpecializedILi5ELi2ELi4ENS5_IJNS4_1CILi1EEESB_SB_EEEEENS5_IJNSA_ILi64EEENSA_ILi256EEENSA_ILi32EEEEEENS_10bfloat16_tENS5_IJlSB_lEEESI_SJ_NS4_8TiledMMAINS4_8MMA_AtomIJNS4_20SM100_MMA_F16BF16_SSISI_SI_fLi64ELi256ELNS4_4UMMA5MajorE0ELSO_0ELNSN_7ScaleInE0ELSP_0EEEEEENS4_6LayoutISC_NS5_IJNSA_ILi0EEEST_ST_EEEEENS5_IJNS4_10UnderscoreESW_SW_EEEEENS4_13SM90_TMA_LOADENS4_14ComposedLayoutINS4_7SwizzleILi2ELi4ELi3EEENS4_18smem_ptr_flag_bitsILi16EEENSS_INS5_IJNSA_ILi8EEESG_EEENS5_IJSG_SB_EEEEEEEvNS4_8identityESZ_S19_vS1A_EENS_8epilogue10collective18CollectiveEpilogueINS1C_23Sm100TmaWarpSpecializedILi4ELi2ELi32ELb1ELb0EEEJSH_NS5_IJNSS_ISE_SB_EES1H_EEESI_SJ_SI_SJ_NS1C_6fusion15FusionCallbacksIS1G_NS1J_17LinearCombinationISI_fSI_fLNS_15FloatRoundStyleE2EEESH_S1I_JEEENS4_5SM1004TMEM4LOAD26SM100_TMEM_LOAD_16dp256b8xESZ_NS10_INS11_ILi3ELi4ELi3EEES14_NSS_INS5_IJS15_SE_EEENS5_IJSE_SB_EEEEEEENS4_17SM75_U32x4_LDSM_NENS4_14SM90_TMA_STOREES1X_NS4_17SM90_U32x4_STSM_NENS4_39AutoVectorizingCopyWithAssumedAlignmentILi128EEEEEEvvEEEEvNT_6ParamsE,"a",@progbits
	.sectionflags	@""
	.align	4
.nv.constant0._ZN7cutlass13device_kernelINS_4gemm6kernel13GemmUniversalIN4cute5tupleIJiiiiEEENS1_10collective13CollectiveMmaINS1_35MainloopSm100TmaUmmaWarpSpecializedILi5ELi2ELi4ENS5_IJNS4_1CILi1EEESB_SB_EEEEENS5_IJNSA_ILi64EEENSA_ILi256EEENSA_ILi32EEEEEENS_10bfloat16_tENS5_IJlSB_lEEESI_SJ_NS4_8TiledMMAINS4_8MMA_AtomIJNS4_20SM100_MMA_F16BF16_SSISI_SI_fLi64ELi256ELNS4_4UMMA5MajorE0ELSO_0ELNSN_7ScaleInE0ELSP_0EEEEEENS4_6LayoutISC_NS5_IJNSA_ILi0EEEST_ST_EEEEENS5_IJNS4_10UnderscoreESW_SW_EEEEENS4_13SM90_TMA_LOADENS4_14ComposedLayoutINS4_7SwizzleILi2ELi4ELi3EEENS4_18smem_ptr_flag_bitsILi16EEENSS_INS5_IJNSA_ILi8EEESG_EEENS5_IJSG_SB_EEEEEEEvNS4_8identityESZ_S19_vS1A_EENS_8epilogue10collective18CollectiveEpilogueINS1C_23Sm100TmaWarpSpecializedILi4ELi2ELi32ELb1ELb0EEEJSH_NS5_IJNSS_ISE_SB_EES1H_EEESI_SJ_SI_SJ_NS1C_6fusion15FusionCallbacksIS1G_NS1J_17LinearCombinationISI_fSI_fLNS_15FloatRoundStyleE2EEESH_S1I_JEEENS4_5SM1004TMEM4LOAD26SM100_TMEM_LOAD_16dp256b8xESZ_NS10_INS11_ILi3ELi4ELi3EEES14_NSS_INS5_IJS15_SE_EEENS5_IJSE_SB_EEEEEEENS4_17SM75_U32x4_LDSM_NENS4_14SM90_TMA_STOREES1X_NS4_17SM90_U32x4_STSM_NENS4_39AutoVectorizingCopyWithAssumedAlignmentILi128EEEEEEvvEEEEvNT_6ParamsE:
	.zero		2944


//--------------------- SYMBOLS --------------------------

	.type		.nv.reservedSmem.offset0,@object
	.size		.nv.reservedSmem.offset0,0x4
	.type		.nv.reservedSmem.cap,@object
	.size		.nv.reservedSmem.cap,0x4
	.type		__assertfail,@function
